def attn_fwd(
    Q,
    K,
    V,
    Out,
    Lse,
    sm_scale,
    stride_qz,
    stride_qh,
    stride_qm,
    stride_qk,
    stride_kz,
    stride_kh,
    stride_kn,
    stride_kk,
    stride_vz,
    stride_vh,
    stride_vn,
    stride_vk,
    stride_oz,
    stride_oh,
    stride_om,
    stride_ok,
    seqlen_q,
    seqlen_k,
    BLOCK_M: tl.constexpr,
    BLOCK_N: tl.constexpr,
    HEAD_DIM: tl.constexpr,
    CAUSAL: tl.constexpr,
):
    start_m = tl.program_id(0)
    off_hz = tl.program_id(1)
    q_off = off_hz * stride_qh
    k_off = off_hz * stride_kh
    v_off = off_hz * stride_vh
    offs_m = start_m * BLOCK_M + tl.arange(0, BLOCK_M)
    offs_d = tl.arange(0, HEAD_DIM)
    offs_n = tl.arange(0, BLOCK_N)
    q_ptrs = Q + q_off + offs_m[:, None] * stride_qm + offs_d[None, :] * stride_qk
    k_ptrs = K + k_off + offs_d[:, None] * stride_kk + offs_n[None, :] * stride_kn
    v_ptrs = V + v_off + offs_n[:, None] * stride_vn + offs_d[None, :] * stride_vk
    m_i = tl.full([BLOCK_M], float("-inf"), dtype=tl.float32)
    l_i = tl.zeros([BLOCK_M], dtype=tl.float32) + 1.0
    acc = tl.zeros([BLOCK_M, HEAD_DIM], dtype=tl.float32)
    q = tl.load(q_ptrs)
    acc, l_i, m_i = _attn_fwd_inner(
        acc,
        l_i,
        m_i,
        q,
        k_ptrs,
        v_ptrs,
        sm_scale,
        stride_kn,
        stride_vn,
        start_m,
        seqlen_k,
        BLOCK_M,
        BLOCK_N,
        HEAD_DIM,
        CAUSAL,
    )
    acc = acc / l_i[:, None]
    lse = m_i + tl.math.log2(l_i) / 1.4426950408889634
    o_ptrs = (
        Out
        + off_hz * stride_oh
        + offs_m[:, None] * stride_om
        + offs_d[None, :] * stride_ok
    )
    tl.store(o_ptrs, acc.to(Out.dtype.element_ty))
    tl.store(Lse + off_hz * seqlen_q + offs_m, lse)

# config = {"BLOCK_M": 32, "BLOCK_N": 64, "HEAD_DIM": 512, "arch": "sm_90", "causal": true, "dtype": "fp16", "num_stages": 3, "num_warps": 8}
# arch = sm_90


// ===== COMPILED SASS (sm_90a) =====

	.target	sm_90a

	.elftype	@"ET_EXEC"


//--------------------- .note.nv.tkinfo           --------------------------
	.section	.note.nv.tkinfo,"",@"SHT_NOTE"
	.sectionflags	@"SHF_NOTE_NV_TKINFO"
	.tkinfo
        /*0018*/ 	.word	0x00000002
        /*0030*/ 	.string	""
        /*0030*/ 	.string	"ptxas"
        /*0030*/ 	.string	"Cuda compilation tools, release 13.0, V13.0.88"
        /*0030*/ 	.string	"Build cuda_13.0.r13.0/compiler.36424714_0"
        /*0030*/ 	.string	"-v  -suppress-debug-info  -lineinfo  -arch sm_90a "



//--------------------- .note.nv.cuinfo           --------------------------
	.section	.note.nv.cuinfo,"",@"SHT_NOTE"
	.sectionflags	@"SHF_NOTE_NV_CUINFO"
        /*0018*/ 	.short	0x0002
        /*001a*/ 	.short	0x005a
        /*001c*/ 	.short	0x0082
	.zero		2


//--------------------- .nv.info                  --------------------------
	.section	.nv.info,"",@"SHT_CUDA_INFO"
	.align	4


	//----- nvinfo : EIATTR_REGCOUNT
	.align		4
        /*0000*/ 	.byte	0x04, 0x2f
        /*0002*/ 	.short	(.L_2 - .L_1)
	.align		4
.L_1:
        /*0004*/ 	.word	index@(attn_fwd)
        /*0008*/ 	.word	0x000000ff


	//----- nvinfo : EIATTR_FRAME_SIZE
	.align		4
.L_2:
        /*000c*/ 	.byte	0x04, 0x11
        /*000e*/ 	.short	(.L_4 - .L_3)
	.align		4
.L_3:
        /*0010*/ 	.word	index@(attn_fwd)
        /*0014*/ 	.word	0x00000728


	//----- nvinfo : EIATTR_MIN_STACK_SIZE
	.align		4
.L_4:
        /*0018*/ 	.byte	0x04, 0x12
        /*001a*/ 	.short	(.L_6 - .L_5)
	.align		4
.L_5:
        /*001c*/ 	.word	index@(attn_fwd)
        /*0020*/ 	.word	0x00000728
.L_6:


//--------------------- .nv.compat                --------------------------
	.section	.nv.compat,"",@"SHT_CUDA_COMPAT_INFO"
	.align	4
        /*0000*/ 	.byte	0x02, 0x09, 0x01, 0x00, 0x02, 0x02, 0x01, 0x00, 0x02, 0x05, 0x05, 0x00, 0x03, 0x07, 0x01, 0x01
        /*0010*/ 	.byte	0x02, 0x03, 0x00, 0x00, 0x02, 0x06, 0x01, 0x00, 0x04, 0x0b, 0x08, 0x00, 0x00, 0x00, 0x00, 0x00
        /*0020*/ 	.byte	0x00, 0x00, 0x00, 0x00


//--------------------- .nv.info.attn_fwd         --------------------------
	.section	.nv.info.attn_fwd,"",@"SHT_CUDA_INFO"
	.sectionflags	@""
	.align	4


	//----- nvinfo : EIATTR_CUDA_API_VERSION
	.align		4
        /*0000*/ 	.byte	0x04, 0x37
        /*0002*/ 	.short	(.L_8 - .L_7)
.L_7:
        /*0004*/ 	.word	0x00000082


	//----- nvinfo : EIATTR_KPARAM_INFO
	.align		4
.L_8:
        /*0008*/ 	.byte	0x04, 0x17
        /*000a*/ 	.short	(.L_10 - .L_9)
.L_9:
        /*000c*/ 	.word	0x00000000
        /*0010*/ 	.short	0x0019
        /*0012*/ 	.short	0x0080
        /*0014*/ 	.byte	0x00, 0xf4, 0x21, 0x00


	//----- nvinfo : EIATTR_KPARAM_INFO
	.align		4
.L_10:
        /*0018*/ 	.byte	0x04, 0x17
        /*001a*/ 	.short	(.L_12 - .L_11)
.L_11:
        /*001c*/ 	.word	0x00000000
        /*0020*/ 	.short	0x0018
        /*0022*/ 	.short	0x0078
        /*0024*/ 	.byte	0x00, 0xf4, 0x21, 0x00


	//----- nvinfo : EIATTR_KPARAM_INFO
	.align		4
.L_12:
        /*0028*/ 	.byte	0x04, 0x17
        /*002a*/ 	.short	(.L_14 - .L_13)
.L_13:
        /*002c*/ 	.word	0x00000000
        /*0030*/ 	.short	0x0017
        /*0032*/ 	.short	0x0070
        /*0034*/ 	.byte	0x00, 0xf0, 0x11, 0x00


	//----- nvinfo : EIATTR_KPARAM_INFO
	.align		4
.L_14:
        /*0038*/ 	.byte	0x04, 0x17
        /*003a*/ 	.short	(.L_16 - .L_15)
.L_15:
        /*003c*/ 	.word	0x00000000
        /*0040*/ 	.short	0x0016
        /*0042*/ 	.short	0x006c
        /*0044*/ 	.byte	0x00, 0xf0, 0x11, 0x00


	//----- nvinfo : EIATTR_KPARAM_INFO
	.align		4
.L_16:
        /*0048*/ 	.byte	0x04, 0x17
        /*004a*/ 	.short	(.L_18 - .L_17)
.L_17:
        /*004c*/ 	.word	0x00000000
        /*0050*/ 	.short	0x0015
        /*0052*/ 	.short	0x0068
        /*0054*/ 	.byte	0x00, 0xf0, 0x11, 0x00


	//----- nvinfo : EIATTR_KPARAM_INFO
	.align		4
.L_18:
        /*0058*/ 	.byte	0x04, 0x17
        /*005a*/ 	.short	(.L_20 - .L_19)
.L_19:
        /*005c*/ 	.word	0x00000000
        /*0060*/ 	.short	0x0014
        /*0062*/ 	.short	0x0064
        /*0064*/ 	.byte	0x00, 0xf0, 0x11, 0x00


	//----- nvinfo : EIATTR_KPARAM_INFO
	.align		4
.L_20:
        /*0068*/ 	.byte	0x04, 0x17
        /*006a*/ 	.short	(.L_22 - .L_21)
.L_21:
        /*006c*/ 	.word	0x00000000
        /*0070*/ 	.short	0x0013
        /*0072*/ 	.short	0x0060
        /*0074*/ 	.byte	0x00, 0xf0, 0x11, 0x00


	//----- nvinfo : EIATTR_KPARAM_INFO
	.align		4
.L_22:
        /*0078*/ 	.byte	0x04, 0x17
        /*007a*/ 	.short	(.L_24 - .L_23)
.L_23:
        /*007c*/ 	.word	0x00000000
        /*0080*/ 	.short	0x0012
        /*0082*/ 	.short	0x005c
        /*0084*/ 	.byte	0x00, 0xf0, 0x11, 0x00


	//----- nvinfo : EIATTR_KPARAM_INFO
	.align		4
.L_24:
        /*0088*/ 	.byte	0x04, 0x17
        /*008a*/ 	.short	(.L_26 - .L_25)
.L_25:
        /*008c*/ 	.word	0x00000000
        /*0090*/ 	.short	0x0011
        /*0092*/ 	.short	0x0058
        /*0094*/ 	.byte	0x00, 0xf0, 0x11, 0x00


	//----- nvinfo : EIATTR_KPARAM_INFO
	.align		4
.L_26:
        /*0098*/ 	.byte	0x04, 0x17
        /*009a*/ 	.short	(.L_28 - .L_27)
.L_27:
        /*009c*/ 	.word	0x00000000
        /*00a0*/ 	.short	0x0010
        /*00a2*/ 	.short	0x0054
        /*00a4*/ 	.byte	0x00, 0xf0, 0x11, 0x00


	//----- nvinfo : EIATTR_KPARAM_INFO
	.align		4
.L_28:
        /*00a8*/ 	.byte	0x04, 0x17
        /*00aa*/ 	.short	(.L_30 - .L_29)
.L_29:
        /*00ac*/ 	.word	0x00000000
        /*00b0*/ 	.short	0x000f
        /*00b2*/ 	.short	0x0050
        /*00b4*/ 	.byte	0x00, 0xf0, 0x11, 0x00


	//----- nvinfo : EIATTR_KPARAM_INFO
	.align		4
.L_30:
        /*00b8*/ 	.byte	0x04, 0x17
        /*00ba*/ 	.short	(.L_32 - .L_31)
.L_31:
        /*00bc*/ 	.word	0x00000000
        /*00c0*/ 	.short	0x000e
        /*00c2*/ 	.short	0x004c
        /*00c4*/ 	.byte	0x00, 0xf0, 0x11, 0x00


	//----- nvinfo : EIATTR_KPARAM_INFO
	.align		4
.L_32:
        /*00c8*/ 	.byte	0x04, 0x17
        /*00ca*/ 	.short	(.L_34 - .L_33)
.L_33:
        /*00cc*/ 	.word	0x00000000
        /*00d0*/ 	.short	0x000d
        /*00d2*/ 	.short	0x0048
        /*00d4*/ 	.byte	0x00, 0xf0, 0x11, 0x00


	//----- nvinfo : EIATTR_KPARAM_INFO
	.align		4
.L_34:
        /*00d8*/ 	.byte	0x04, 0x17
        /*00da*/ 	.short	(.L_36 - .L_35)
.L_35:
        /*00dc*/ 	.word	0x00000000
        /*00e0*/ 	.short	0x000c
        /*00e2*/ 	.short	0x0044
        /*00e4*/ 	.byte	0x00, 0xf0, 0x11, 0x00


	//----- nvinfo : EIATTR_KPARAM_INFO
	.align		4
.L_36:
        /*00e8*/ 	.byte	0x04, 0x17
        /*00ea*/ 	.short	(.L_38 - .L_37)
.L_37:
        /*00ec*/ 	.word	0x00000000
        /*00f0*/ 	.short	0x000b
        /*00f2*/ 	.short	0x0040
        /*00f4*/ 	.byte	0x00, 0xf0, 0x11, 0x00


	//----- nvinfo : EIATTR_KPARAM_INFO
	.align		4
.L_38:
        /*00f8*/ 	.byte	0x04, 0x17
        /*00fa*/ 	.short	(.L_40 - .L_39)
.L_39:
        /*00fc*/ 	.word	0x00000000
        /*0100*/ 	.short	0x000a
        /*0102*/ 	.short	0x003c
        /*0104*/ 	.byte	0x00, 0xf0, 0x11, 0x00


	//----- nvinfo : EIATTR_KPARAM_INFO
	.align		4
.L_40:
        /*0108*/ 	.byte	0x04, 0x17
        /*010a*/ 	.short	(.L_42 - .L_41)
.L_41:
        /*010c*/ 	.word	0x00000000
        /*0110*/ 	.short	0x0009
        /*0112*/ 	.short	0x0038
        /*0114*/ 	.byte	0x00, 0xf0, 0x11, 0x00


	//----- nvinfo : EIATTR_KPARAM_INFO
	.align		4
.L_42:
        /*0118*/ 	.byte	0x04, 0x17
        /*011a*/ 	.short	(.L_44 - .L_43)
.L_43:
        /*011c*/ 	.word	0x00000000
        /*0120*/ 	.short	0x0008
        /*0122*/ 	.short	0x0034
        /*0124*/ 	.byte	0x00, 0xf0, 0x11, 0x00


	//----- nvinfo : EIATTR_KPARAM_INFO
	.align		4
.L_44:
        /*0128*/ 	.byte	0x04, 0x17
        /*012a*/ 	.short	(.L_46 - .L_45)
.L_45:
        /*012c*/ 	.word	0x00000000
        /*0130*/ 	.short	0x0007
        /*0132*/ 	.short	0x0030
        /*0134*/ 	.byte	0x00, 0xf0, 0x11, 0x00


	//----- nvinfo : EIATTR_KPARAM_INFO
	.align		4
.L_46:
        /*0138*/ 	.byte	0x04, 0x17
        /*013a*/ 	.short	(.L_48 - .L_47)
.L_47:
        /*013c*/ 	.word	0x00000000
        /*0140*/ 	.short	0x0006
        /*0142*/ 	.short	0x002c
        /*0144*/ 	.byte	0x00, 0xf0, 0x11, 0x00


	//----- nvinfo : EIATTR_KPARAM_INFO
	.align		4
.L_48:
        /*0148*/ 	.byte	0x04, 0x17
        /*014a*/ 	.short	(.L_50 - .L_49)
.L_49:
        /*014c*/ 	.word	0x00000000
        /*0150*/ 	.short	0x0005
        /*0152*/ 	.short	0x0028
        /*0154*/ 	.byte	0x00, 0xf0, 0x11, 0x00


	//----- nvinfo : EIATTR_KPARAM_INFO
	.align		4
.L_50:
        /*0158*/ 	.byte	0x04, 0x17
        /*015a*/ 	.short	(.L_52 - .L_51)
.L_51:
        /*015c*/ 	.word	0x00000000
        /*0160*/ 	.short	0x0004
        /*0162*/ 	.short	0x0020
        /*0164*/ 	.byte	0x00, 0xf4, 0x21, 0x00


	//----- nvinfo : EIATTR_KPARAM_INFO
	.align		4
.L_52:
        /*0168*/ 	.byte	0x04, 0x17
        /*016a*/ 	.short	(.L_54 - .L_53)
.L_53:
        /*016c*/ 	.word	0x00000000
        /*0170*/ 	.short	0x0003
        /*0172*/ 	.short	0x0018
        /*0174*/ 	.byte	0x00, 0xf4, 0x21, 0x00


	//----- nvinfo : EIATTR_KPARAM_INFO
	.align		4
.L_54:
        /*0178*/ 	.byte	0x04, 0x17
        /*017a*/ 	.short	(.L_56 - .L_55)
.L_55:
        /*017c*/ 	.word	0x00000000
        /*0180*/ 	.short	0x0002
        /*0182*/ 	.short	0x0010
        /*0184*/ 	.byte	0x00, 0xf4, 0x21, 0x00


	//----- nvinfo : EIATTR_KPARAM_INFO
	.align		4
.L_56:
        /*0188*/ 	.byte	0x04, 0x17
        /*018a*/ 	.short	(.L_58 - .L_57)
.L_57:
        /*018c*/ 	.word	0x00000000
        /*0190*/ 	.short	0x0001
        /*0192*/ 	.short	0x0008
        /*0194*/ 	.byte	0x00, 0xf4, 0x21, 0x00


	//----- nvinfo : EIATTR_KPARAM_INFO
	.align		4
.L_58:
        /*0198*/ 	.byte	0x04, 0x17
        /*019a*/ 	.short	(.L_60 - .L_59)
.L_59:
        /*019c*/ 	.word	0x00000000
        /*01a0*/ 	.short	0x0000
        /*01a2*/ 	.short	0x0000
        /*01a4*/ 	.byte	0x00, 0xf4, 0x21, 0x00


	//----- nvinfo : EIATTR_SPARSE_MMA_MASK
	.align		4
.L_60:
        /*01a8*/ 	.byte	0x03, 0x50
        /*01aa*/ 	.short	0x0000


	//----- nvinfo : EIATTR_MAXREG_COUNT
	.align		4
        /*01ac*/ 	.byte	0x03, 0x1b
        /*01ae*/ 	.short	0x00ff


	//----- nvinfo : EIATTR_NUM_BARRIERS
	.align		4
        /*01b0*/ 	.byte	0x02, 0x4c
        /*01b2*/ 	.byte	0x01
	.zero		1


	//----- nvinfo : EIATTR_ANNOTATIONS
	.align		4
        /*01b4*/ 	.byte	0x04, 0x55
        /*01b6*/ 	.short	(.L_62 - .L_61)


	//   ....[0]....
.L_61:
        /*01b8*/ 	.word	0x00000001
        /*01bc*/ 	.byte	0xe0, 0x1c, 0x00, 0x00, 0x01, 0x00, 0x00, 0x00, 0x70, 0x1d, 0x00, 0x00, 0x01, 0x00, 0x00, 0x00
        /* <DEDUP_REMOVED lines=227> */
        /*0ffc*/ 	.byte	0xf0, 0x97, 0x00, 0x00, 0x01, 0x00, 0x00, 0x00, 0x00, 0x98, 0x00, 0x00


	//----- nvinfo : EIATTR_MERCURY_ISA_VERSION
	.align		4
.L_62:
        /*1008*/ 	.byte	0x03, 0x5f
        /*100a*/ 	.short	0x0101


	//----- nvinfo : EIATTR_COOP_GROUP_MASK_REGIDS
	.align		4
        /*100c*/ 	.byte	0x04, 0x29
        /*100e*/ 	.short	(.L_64 - .L_63)


	//   ....[0]....
.L_63:
        /*1010*/ 	.word	0xffffffff


	//   ....[1]....
        /*1014*/ 	.word	0xffffffff


	//   ....[2]....
        /*1018*/ 	.word	0xffffffff


	//   ....[3]....
        /*101c*/ 	.word	0xffffffff


	//   ....[4]....
        /*1020*/ 	.word	0xffffffff


	//   ....[5]....
        /*1024*/ 	.word	0xffffffff


	//   ....[6]....
        /*1028*/ 	.word	0xffffffff


	//   ....[7]....
        /*102c*/ 	.word	0xffffffff


	//   ....[8]....
        /*1030*/ 	.word	0xffffffff


	//   ....[9]....
        /*1034*/ 	.word	0xffffffff


	//   ....[10]....
        /*1038*/ 	.word	0xffffffff


	//   ....[11]....
        /*103c*/ 	.word	0xffffffff


	//   ....[12]....
        /*1040*/ 	.word	0xffffffff


	//   ....[13]....
        /*1044*/ 	.word	0xffffffff


	//   ....[14]....
        /*1048*/ 	.word	0xffffffff


	//   ....[15]....
        /*104c*/ 	.word	0xffffffff


	//   ....[16]....
        /*1050*/ 	.word	0xffffffff


	//   ....[17]....
        /*1054*/ 	.word	0xffffffff


	//   ....[18]....
        /*1058*/ 	.word	0xffffffff


	//   ....[19]....
        /*105c*/ 	.word	0xffffffff


	//   ....[20]....
        /*1060*/ 	.word	0xffffffff


	//   ....[21]....
        /*1064*/ 	.word	0xffffffff


	//----- nvinfo : EIATTR_COOP_GROUP_INSTR_OFFSETS
	.align		4
.L_64:
        /*1068*/ 	.byte	0x04, 0x28
        /*106a*/ 	.short	(.L_66 - .L_65)


	//   ....[0]....
.L_65:
        /*106c*/ 	.word	0x00007da0


	//   ....[1]....
        /*1070*/ 	.word	0x00007de0


	//   ....[2]....
        /*1074*/ 	.word	0x00007e00


	//   ....[3]....
        /*1078*/ 	.word	0x00007e30


	//   ....[4]....
        /*107c*/ 	.word	0x00007e50


	//   ....[5]....
        /*1080*/ 	.word	0x00007e80


	//   ....[6]....
        /*1084*/ 	.word	0x00007e90


	//   ....[7]....
        /*1088*/ 	.word	0x00007eb0


	//   ....[8]....
        /*108c*/ 	.word	0x00008040


	//   ....[9]....
        /*1090*/ 	.word	0x00008060


	//   ....[10]....
        /*1094*/ 	.word	0x00008080


	//   ....[11]....
        /*1098*/ 	.word	0x00008210


	//   ....[12]....
        /*109c*/ 	.word	0x00008230


	//   ....[13]....
        /*10a0*/ 	.word	0x00008250


	//   ....[14]....
        /*10a4*/ 	.word	0x00008270


	//   ....[15]....
        /*10a8*/ 	.word	0x000083c0


	//   ....[16]....
        /*10ac*/ 	.word	0x000083e0


	//   ....[17]....
        /*10b0*/ 	.word	0x00008410


	//   ....[18]....
        /*10b4*/ 	.word	0x00008420


	//   ....[19]....
        /*10b8*/ 	.word	0x000084a0


	//   ....[20]....
        /*10bc*/ 	.word	0x000084c0


	//   ....[21]....
        /*10c0*/ 	.word	0x000084e0


	//----- nvinfo : EIATTR_EXIT_INSTR_OFFSETS
	.align		4
.L_66:
        /*10c4*/ 	.byte	0x04, 0x1c
        /*10c6*/ 	.short	(.L_68 - .L_67)


	//   ....[0]....
.L_67:
        /*10c8*/ 	.word	0x0000dec0


	//   ....[1]....
        /*10cc*/ 	.word	0x0000def0


	//----- nvinfo : EIATTR_REQNTID
	.align		4
.L_68:
        /*10d0*/ 	.byte	0x04, 0x10
        /*10d2*/ 	.short	(.L_70 - .L_69)
.L_69:
        /*10d4*/ 	.word	0x00000100
        /*10d8*/ 	.word	0x00000001
        /*10dc*/ 	.word	0x00000001


	//----- nvinfo : EIATTR_CBANK_PARAM_SIZE
	.align		4
.L_70:
        /*10e0*/ 	.byte	0x03, 0x19
        /*10e2*/ 	.short	0x0088


	//----- nvinfo : EIATTR_PARAM_CBANK
	.align		4
        /*10e4*/ 	.byte	0x04, 0x0a
        /*10e6*/ 	.short	(.L_72 - .L_71)
	.align		4
.L_71:
        /*10e8*/ 	.word	index@(.nv.constant0.attn_fwd)
        /*10ec*/ 	.short	0x0210
        /*10ee*/ 	.short	0x0088


	//----- nvinfo : EIATTR_SW_WAR
	.align		4
.L_72:
        /*10f0*/ 	.byte	0x04, 0x36
        /*10f2*/ 	.short	(.L_74 - .L_73)
.L_73:
        /*10f4*/ 	.word	0x00000008
.L_74:


//--------------------- .nv.callgraph             --------------------------
	.section	.nv.callgraph,"",@"SHT_CUDA_CALLGRAPH"
	.align	4
	.sectionentsize	8
	.align		4
        /*0000*/ 	.word	0x00000000
	.align		4
        /*0004*/ 	.word	0xffffffff
	.align		4
        /*0008*/ 	.word	0x00000000
	.align		4
        /*000c*/ 	.word	0xfffffffe
	.align		4
        /*0010*/ 	.word	0x00000000
	.align		4
        /*0014*/ 	.word	0xfffffffd
	.align		4
        /*0018*/ 	.word	0x00000000
	.align		4
        /*001c*/ 	.word	0xfffffffc


//--------------------- .nv.constant4             --------------------------
	.section	.nv.constant4,"a",@progbits
	.align	8
	.align		8
.nv.constant4:
        /*0000*/ 	.dword	_$_str


//--------------------- .text.attn_fwd            --------------------------
	.section	.text.attn_fwd,"ax",@progbits
	.align	128
        .global         attn_fwd
        .type           attn_fwd,@function
        .size           attn_fwd,(.L_x_3 - attn_fwd)
        .other          attn_fwd,@"STO_CUDA_ENTRY STV_DEFAULT"
attn_fwd:
.text.attn_fwd:
[----:B------:R-:W0:Y:S01]  /*0000*/  LDC R1, c[0x0][0x28] ;  /* 0x00000a00ff017b82 */ /* 0x000e220000000800 */
[----:B------:R-:W1:Y:S07]  /*0010*/  S2R R0, SR_CTAID.X ;  /* 0x0000000000007919 */ /* 0x000e6e0000002500 */
[----:B------:R-:W2:Y:S01]  /*0020*/  S2UR UR7, SR_CTAID.Y ;  /* 0x00000000000779c3 */ /* 0x000ea20000002600 */
[----:B------:R-:W-:Y:S01]  /*0030*/  ULDC.64 UR4, c[0x0][0x240] ;  /* 0x0000900000047ab9 */ /* 0x000fe20000000a00 */
[----:B------:R-:W-:Y:S01]  /*0040*/  ULDC.64 UR10, c[0x0][0x208] ;  /* 0x00008200000a7ab9 */ /* 0x000fe20000000a00 */
[----:B------:R-:W3:Y:S01]  /*0050*/  S2R R243, SR_TID.X ;  /* 0x0000000000f37919 */ /* 0x000ee20000002100 */
[----:B0-----:R-:W-:-:S04]  /*0060*/  IADD3 R1, R1, -0x728, RZ ;  /* 0xfffff8d801017810 */ /* 0x001fc80007ffe0ff */
[----:B------:R-:W0:Y:S08]  /*0070*/  LDC R3, c[0x0][0x248] ;  /* 0x00009200ff037b82 */ /* 0x000e300000000800 */
[----:B------:R-:W4:Y:S01]  /*0080*/  LDC.64 R8, c[0x0][0x210] ;  /* 0x00008400ff087b82 */ /* 0x000f220000000a00 */
[----:B--2---:R-:W-:-:S04]  /*0090*/  UIMAD UR4, UR7, UR4, URZ ;  /* 0x00000004070472a4 */ /* 0x004fc8000f8e023f */
[----:B------:R-:W-:Y:S01]  /*00a0*/  USHF.L.U32 UR6, UR4, 0x1, URZ ;  /* 0x0000000104067899 */ /* 0x000fe2000800063f */
[----:B-1----:R-:W-:Y:S01]  /*00b0*/  IMAD.SHL.U32 R0, R0, 0x20, RZ ;  /* 0x0000002000007824 */ /* 0x002fe200078e00ff */
[----:B---3--:R-:W-:-:S04]  /*00c0*/  SHF.R.U32.HI R4, RZ, 0x5, R243 ;  /* 0x00000005ff047819 */ /* 0x008fc800000116f3 */
[----:B------:R-:W-:Y:S02]  /*00d0*/  LOP3.LUT R2, R0, 0x1f, R243, 0xf8, !PT ;  /* 0x0000001f00027812 */ /* 0x000fe400078ef8f3 */
[----:B------:R-:W-:-:S03]  /*00e0*/  SGXT.U32 R4, R4, 0x3 ;  /* 0x000000030404781a */ /* 0x000fc60000000000 */
[----:B------:R-:W-:Y:S01]  /*00f0*/  IMAD R2, R2, UR5, RZ ;  /* 0x0000000502027c24 */ /* 0x000fe2000f8e02ff */
[----:B------:R-:W-:Y:S01]  /*0100*/  UIMAD.WIDE UR4, UR4, 0x2, URZ ;  /* 0x00000002040478a5 */ /* 0x000fe2000f8e023f */
[----:B0-----:R-:W-:-:S03]  /*0110*/  IMAD R7, R4, R3, RZ ;  /* 0x0000000304077224 */ /* 0x001fc600078e02ff */
[C---:B------:R-:W-:Y:S01]  /*0120*/  SHF.L.U32 R5, R2.reuse, 0x1, RZ ;  /* 0x0000000102057819 */ /* 0x040fe200000006ff */
[----:B------:R-:W-:-:S03]  /*0130*/  IMAD.HI R2, R2, 0x2, RZ ;  /* 0x0000000202027827 */ /* 0x000fc600078e02ff */
[----:B----4-:R-:W-:Y:S01]  /*0140*/  IADD3 R4, P0, P1, R5, UR6, R8 ;  /* 0x0000000605047c10 */ /* 0x010fe2000f91e008 */
[----:B------:R-:W-:-:S03]  /*0150*/  IMAD R5, R3, 0x8, R7 ;  /* 0x0000000803057824 */ /* 0x000fc600078e0207 */
[----:B------:R-:W-:Y:S02]  /*0160*/  IADD3.X R2, R2, UR5, R9, P0, P1 ;  /* 0x0000000502027c10 */ /* 0x000fe400087e2409 */
[----:B------:R-:W-:Y:S02]  /*0170*/  LEA R8, P0, R7, R4, 0x1 ;  /* 0x0000000407087211 */ /* 0x000fe400078008ff */
[----:B------:R-:W-:Y:S02]  /*0180*/  LEA R13, R3, R5, 0x3 ;  /* 0x00000005030d7211 */ /* 0x000fe400078e18ff */
[----:B------:R-:W-:Y:S02]  /*0190*/  LEA.HI.X.SX32 R9, R7, R2, 0x1, P0 ;  /* 0x0000000207097211 */ /* 0x000fe400000f0eff */
[-C--:B------:R-:W-:Y:S01]  /*01a0*/  LEA R12, P0, R13, R4.reuse, 0x1 ;  /* 0x000000040d0c7211 */ /* 0x080fe200078008ff */
[----:B------:R-:W-:Y:S01]  /*01b0*/  IMAD R7, R3, 0x8, R13 ;  /* 0x0000000803077824 */ /* 0x000fe200078e020d */
[----:B------:R-:W-:-:S04]  /*01c0*/  LEA R10, P1, R5, R4, 0x1 ;  /* 0x00000004050a7211 */ /* 0x000fc800078208ff */
[----:B------:R-:W-:Y:S02]  /*01d0*/  LEA R17, R3, R7, 0x3 ;  /* 0x0000000703117211 */ /* 0x000fe400078e18ff */
[----:B------:R-:W-:Y:S02]  /*01e0*/  LEA.HI.X.SX32 R13, R13, R2, 0x1, P0 ;  /* 0x000000020d0d7211 */ /* 0x000fe400000f0eff */
[----:B------:R-:W-:Y:S01]  /*01f0*/  LEA R14, P0, R7, R4, 0x1 ;  /* 0x00000004070e7211 */ /* 0x000fe200078008ff */
[----:B------:R-:W-:Y:S01]  /*0200*/  IMAD R19, R3, 0x8, R17 ;  /* 0x0000000803137824 */ /* 0x000fe200078e0211 */
[-C--:B------:R-:W-:Y:S02]  /*0210*/  LEA.HI.X.SX32 R11, R5, R2.reuse, 0x1, P1 ;  /* 0x00000002050b7211 */ /* 0x080fe400008f0eff */
[----:B------:R-:W-:Y:S01]  /*0220*/  LEA.HI.X.SX32 R15, R7, R2, 0x1, P0 ;  /* 0x00000002070f7211 */ /* 0x000fe200000f0eff */
[----:B------:R0:W2:Y:S01]  /*0230*/  LDG.E.U16 R5, desc[UR10][R8.64] ;  /* 0x0000000a08057981 */ /* 0x0000a2000c1e1500 */
[----:B------:R-:W-:-:S02]  /*0240*/  LEA R16, P0, R17, R4, 0x1 ;  /* 0x0000000411107211 */ /* 0x000fc400078008ff */
[----:B------:R-:W-:Y:S01]  /*0250*/  LEA R21, R3, R19, 0x3 ;  /* 0x0000001303157211 */ /* 0x000fe200078e18ff */
[----:B------:R1:W3:Y:S01]  /*0260*/  LDG.E.U16 R6, desc[UR10][R10.64] ;  /* 0x0000000a0a067981 */ /* 0x0002e2000c1e1500 */
[----:B------:R-:W-:Y:S02]  /*0270*/  LEA.HI.X.SX32 R17, R17, R2, 0x1, P0 ;  /* 0x0000000211117211 */ /* 0x000fe400000f0eff */
[----:B------:R-:W-:Y:S01]  /*0280*/  LEA R18, P0, R19, R4, 0x1 ;  /* 0x0000000413127211 */ /* 0x000fe200078008ff */
[----:B------:R4:W5:Y:S01]  /*0290*/  LDG.E.U16 R7, desc[UR10][R12.64] ;  /* 0x0000000a0c077981 */ /* 0x000962000c1e1500 */
[----:B0-----:R-:W-:Y:S02]  /*02a0*/  IMAD R9, R3, 0x8, R21 ;  /* 0x0000000803097824 */ /* 0x001fe400078e0215 */
[----:B------:R-:W-:Y:S01]  /*02b0*/  LEA.HI.X.SX32 R19, R19, R2, 0x1, P0 ;  /* 0x0000000213137211 */ /* 0x000fe200000f0eff */
[----:B------:R0:W5:Y:S01]  /*02c0*/  LDG.E.U16 R8, desc[UR10][R14.64] ;  /* 0x0000000a0e087981 */ /* 0x000162000c1e1500 */
[----:B------:R-:W-:-:S02]  /*02d0*/  LEA R20, P1, R21, R4, 0x1 ;  /* 0x0000000415147211 */ /* 0x000fc400078208ff */
[----:B-1----:R-:W-:Y:S01]  /*02e0*/  LEA R10, P0, R9, R4, 0x1 ;  /* 0x00000004090a7211 */ /* 0x002fe200078008ff */
[----:B------:R-:W5:Y:S01]  /*02f0*/  LDG.E.U16 R24, desc[UR10][R18.64] ;  /* 0x0000000a12187981 */ /* 0x000f62000c1e1500 */
[----:B----4-:R-:W-:Y:S02]  /*0300*/  LEA R13, R3, R9, 0x3 ;  /* 0x00000009030d7211 */ /* 0x010fe400078e18ff */
[-C--:B------:R-:W-:Y:S01]  /*0310*/  LEA.HI.X.SX32 R11, R9, R2.reuse, 0x1, P0 ;  /* 0x00000002090b7211 */ /* 0x080fe200000f0eff */
[----:B------:R1:W4:Y:S01]  /*0320*/  LDG.E.U16 R22, desc[UR10][R16.64] ;  /* 0x0000000a10167981 */ /* 0x000322000c1e1500 */
[----:B------:R-:W-:Y:S01]  /*0330*/  LEA.HI.X.SX32 R21, R21, R2, 0x1, P1 ;  /* 0x0000000215157211 */ /* 0x000fe200008f0eff */
[----:B------:R-:W-:Y:S01]  /*0340*/  IMAD R9, R3, 0x8, R13 ;  /* 0x0000000803097824 */ /* 0x000fe200078e020d */
[----:B------:R-:W-:Y:S01]  /*0350*/  LEA R12, P0, R13, R4, 0x1 ;  /* 0x000000040d0c7211 */ /* 0x000fe200078008ff */
[----:B------:R1:W4:Y:S03]  /*0360*/  LDG.E.U16 R27, desc[UR10][R10.64] ;  /* 0x0000000a0a1b7981 */ /* 0x000326000c1e1500 */
[----:B------:R-:W-:Y:S01]  /*0370*/  LEA R23, R3, R9, 0x3 ;  /* 0x0000000903177211 */ /* 0x000fe200078e18ff */
[----:B------:R1:W4:Y:S01]  /*0380*/  LDG.E.U16 R26, desc[UR10][R20.64] ;  /* 0x0000000a141a7981 */ /* 0x000322000c1e1500 */
[----:B------:R-:W-:-:S02]  /*0390*/  LEA.HI.X.SX32 R13, R13, R2, 0x1, P0 ;  /* 0x000000020d0d7211 */ /* 0x000fc400000f0eff */
[-C--:B0-----:R-:W-:Y:S01]  /*03a0*/  LEA R14, P0, R9, R4.reuse, 0x1 ;  /* 0x00000004090e7211 */ /* 0x081fe200078008ff */
[----:B------:R-:W-:Y:S01]  /*03b0*/  IMAD R25, R3, 0x8, R23 ;  /* 0x0000000803197824 */ /* 0x000fe200078e0217 */
[----:B-1----:R-:W-:Y:S01]  /*03c0*/  LEA R16, P1, R23, R4, 0x1 ;  /* 0x0000000417107211 */ /* 0x002fe200078208ff */
[----:B------:R0:W4:Y:S01]  /*03d0*/  LDG.E.U16 R28, desc[UR10][R12.64] ;  /* 0x0000000a0c1c7981 */ /* 0x000122000c1e1500 */
[----:B------:R-:W-:Y:S02]  /*03e0*/  LEA.HI.X.SX32 R15, R9, R2, 0x1, P0 ;  /* 0x00000002090f7211 */ /* 0x000fe400000f0eff */
[----:B------:R-:W-:Y:S02]  /*03f0*/  LEA R18, P0, R25, R4, 0x1 ;  /* 0x0000000419127211 */ /* 0x000fe400078008ff */
[----:B------:R-:W-:Y:S01]  /*0400*/  LEA R9, R3, R25, 0x3 ;  /* 0x0000001903097211 */ /* 0x000fe200078e18ff */
[----:B------:R1:W4:Y:S01]  /*0410*/  LDG.E.U16 R29, desc[UR10][R14.64] ;  /* 0x0000000a0e1d7981 */ /* 0x000322000c1e1500 */
[----:B------:R-:W-:-:S02]  /*0420*/  LEA.HI.X.SX32 R19, R25, R2, 0x1, P0 ;  /* 0x0000000219137211 */ /* 0x000fc400000f0eff */
[----:B------:R-:W-:Y:S01]  /*0430*/  LEA R10, P0, R9, R4, 0x1 ;  /* 0x00000004090a7211 */ /* 0x000fe200078008ff */
[----:B------:R-:W-:Y:S01]  /*0440*/  IMAD R21, R3, 0x8, R9 ;  /* 0x0000000803157824 */ /* 0x000fe200078e0209 */
[-C--:B------:R-:W-:Y:S01]  /*0450*/  LEA.HI.X.SX32 R17, R23, R2.reuse, 0x1, P1 ;  /* 0x0000000217117211 */ /* 0x080fe200008f0eff */
[----:B------:R-:W4:Y:S01]  /*0460*/  LDG.E.U16 R30, desc[UR10][R18.64] ;  /* 0x0000000a121e7981 */ /* 0x000f22000c1e1500 */
[----:B------:R-:W-:Y:S02]  /*0470*/  LEA.HI.X.SX32 R11, R9, R2, 0x1, P0 ;  /* 0x00000002090b7211 */ /* 0x000fe400000f0eff */
[----:B------:R-:W-:Y:S01]  /*0480*/  LEA R9, R3, R21, 0x3 ;  /* 0x0000001503097211 */ /* 0x000fe200078e18ff */
[----:B------:R1:W4:Y:S01]  /*0490*/  LDG.E.U16 R25, desc[UR10][R16.64] ;  /* 0x0000000a10197981 */ /* 0x000322000c1e1500 */
[-C--:B0-----:R-:W-:Y:S02]  /*04a0*/  LEA R12, P0, R21, R4.reuse, 0x1 ;  /* 0x00000004150c7211 */ /* 0x081fe400078008ff */
[----:B------:R-:W-:Y:S01]  /*04b0*/  LEA R20, P1, R9, R4, 0x1 ;  /* 0x0000000409147211 */ /* 0x000fe200078208ff */
[----:B------:R-:W-:Y:S01]  /*04c0*/  IMAD R23, R3, 0x8, R9 ;  /* 0x0000000803177824 */ /* 0x000fe200078e0209 */
[-C--:B------:R-:W-:Y:S01]  /*04d0*/  LEA.HI.X.SX32 R13, R21, R2.reuse, 0x1, P0 ;  /* 0x00000002150d7211 */ /* 0x080fe200000f0eff */
[----:B------:R0:W4:Y:S01]  /*04e0*/  LDG.E.U16 R31, desc[UR10][R10.64] ;  /* 0x0000000a0a1f7981 */ /* 0x000122000c1e1500 */
[----:B------:R-:W-:-:S02]  /*04f0*/  LEA.HI.X.SX32 R21, R9, R2, 0x1, P1 ;  /* 0x0000000209157211 */ /* 0x000fc400008f0eff */
[----:B-1----:R-:W-:Y:S01]  /*0500*/  LEA R14, P0, R23, R4, 0x1 ;  /* 0x00000004170e7211 */ /* 0x002fe200078008ff */
[----:B------:R1:W4:Y:S01]  /*0510*/  LDG.E.U16 R32, desc[UR10][R12.64] ;  /* 0x0000000a0c207981 */ /* 0x000322000c1e1500 */
[----:B------:R-:W-:Y:S02]  /*0520*/  LEA R9, R3, R23, 0x3 ;  /* 0x0000001703097211 */ /* 0x000fe400078e18ff */
[----:B------:R-:W-:Y:S01]  /*0530*/  LEA.HI.X.SX32 R15, R23, R2, 0x1, P0 ;  /* 0x00000002170f7211 */ /* 0x000fe200000f0eff */
[----:B------:R-:W4:Y:S01]  /*0540*/  LDG.E.U16 R33, desc[UR10][R20.64] ;  /* 0x0000000a14217981 */ /* 0x000f22000c1e1500 */
[----:B------:R-:W-:Y:S01]  /*0550*/  LEA R16, P0, R9, R4, 0x1 ;  /* 0x0000000409107211 */ /* 0x000fe200078008ff */
[----:B------:R-:W-:Y:S02]  /*0560*/  IMAD R19, R3, 0x8, R9 ;  /* 0x0000000803137824 */ /* 0x000fe400078e0209 */
[----:B------:R1:W4:Y:S01]  /*0570*/  LDG.E.U16 R34, desc[UR10][R14.64] ;  /* 0x0000000a0e227981 */ /* 0x000322000c1e1500 */
[----:B------:R-:W-:-:S02]  /*0580*/  LEA.HI.X.SX32 R17, R9, R2, 0x1, P0 ;  /* 0x0000000209117211 */ /* 0x000fc400000f0eff */
[----:B------:R-:W-:Y:S02]  /*0590*/  LEA R9, R3, R19, 0x3 ;  /* 0x0000001303097211 */ /* 0x000fe400078e18ff */
[-C--:B0-----:R-:W-:Y:S01]  /*05a0*/  LEA R10, P0, R19, R4.reuse, 0x1 ;  /* 0x00000004130a7211 */ /* 0x081fe200078008ff */
[----:B------:R0:W4:Y:S01]  /*05b0*/  LDG.E.U16 R35, desc[UR10][R16.64] ;  /* 0x0000000a10237981 */ /* 0x000122000c1e1500 */
[----:B------:R-:W-:Y:S01]  /*05c0*/  LEA R18, P1, R9, R4, 0x1 ;  /* 0x0000000409127211 */ /* 0x000fe200078208ff */
[----:B------:R-:W-:Y:S01]  /*05d0*/  IMAD R23, R3, 0x8, R9 ;  /* 0x0000000803177824 */ /* 0x000fe200078e0209 */
[-C--:B------:R-:W-:Y:S02]  /*05e0*/  LEA.HI.X.SX32 R11, R19, R2.reuse, 0x1, P0 ;  /* 0x00000002130b7211 */ /* 0x080fe400000f0eff */
[----:B------:R-:W-:Y:S02]  /*05f0*/  LEA.HI.X.SX32 R19, R9, R2, 0x1, P1 ;  /* 0x0000000209137211 */ /* 0x000fe400008f0eff */
[----:B-1----:R-:W-:Y:S01]  /*0600*/  LEA R12, P0, R23, R4, 0x1 ;  /* 0x00000004170c7211 */ /* 0x002fe200078008ff */
[----:B------:R1:W4:Y:S01]  /*0610*/  LDG.E.U16 R36, desc[UR10][R10.64] ;  /* 0x0000000a0a247981 */ /* 0x000322000c1e1500 */
[----:B------:R-:W-:-:S02]  /*0620*/  LEA R9, R3, R23, 0x3 ;  /* 0x0000001703097211 */ /* 0x000fc400078e18ff */
[----:B------:R-:W-:Y:S01]  /*0630*/  LEA.HI.X.SX32 R13, R23, R2, 0x1, P0 ;  /* 0x00000002170d7211 */ /* 0x000fe200000f0eff */
[----:B------:R-:W4:Y:S01]  /*0640*/  LDG.E.U16 R37, desc[UR10][R18.64] ;  /* 0x0000000a12257981 */ /* 0x000f22000c1e1500 */
[----:B------:R-:W-:Y:S01]  /*0650*/  LEA R14, P0, R9, R4, 0x1 ;  /* 0x00000004090e7211 */ /* 0x000fe200078008ff */
[----:B------:R-:W-:Y:S02]  /*0660*/  IMAD R21, R3, 0x8, R9 ;  /* 0x0000000803157824 */ /* 0x000fe400078e0209 */
[----:B------:R1:W4:Y:S01]  /*0670*/  LDG.E.U16 R38, desc[UR10][R12.64] ;  /* 0x0000000a0c267981 */ /* 0x000322000c1e1500 */
[----:B------:R-:W-:Y:S02]  /*0680*/  LEA.HI.X.SX32 R15, R9, R2, 0x1, P0 ;  /* 0x00000002090f7211 */ /* 0x000fe400000f0eff */
[----:B------:R-:W-:Y:S02]  /*0690*/  LEA R9, R3, R21, 0x3 ;  /* 0x0000001503097211 */ /* 0x000fe400078e18ff */
[-C--:B0-----:R-:W-:Y:S01]  /*06a0*/  LEA R16, P0, R21, R4.reuse, 0x1 ;  /* 0x0000000415107211 */ /* 0x081fe200078008ff */
[----:B------:R0:W4:Y:S01]  /*06b0*/  LDG.E.U16 R39, desc[UR10][R14.64] ;  /* 0x0000000a0e277981 */ /* 0x000122000c1e1500 */
[----:B------:R-:W-:Y:S01]  /*06c0*/  LEA R20, P1, R9, R4, 0x1 ;  /* 0x0000000409147211 */ /* 0x000fe200078208ff */
[----:B------:R-:W-:Y:S01]  /*06d0*/  IMAD R23, R3, 0x8, R9 ;  /* 0x0000000803177824 */ /* 0x000fe200078e0209 */
[----:B------:R-:W-:-:S02]  /*06e0*/  LEA.HI.X.SX32 R17, R21, R2, 0x1, P0 ;  /* 0x0000000215117211 */ /* 0x000fc400000f0eff */
[----:B------:R-:W-:Y:S02]  /*06f0*/  LEA.HI.X.SX32 R21, R9, R2, 0x1, P1 ;  /* 0x0000000209157211 */ /* 0x000fe400008f0eff */
        /* <DEDUP_REMOVED lines=132> */
[----:B------:R1:W4:Y:S01]  /*0f40*/  LDG.E.U16 R73, desc[UR10][R20.64] ;  /* 0x0000000a14497981 */ /* 0x000322000c1e1500 */
        /* <DEDUP_REMOVED lines=11> */
[----:B------:R-:W-:Y:S01]  /*1000*/  LEA R9, R3, R23, 0x3 ;  /* 0x0000001703097211 */ /* 0x000fe200078e18ff */
[----:B------:R3:W4:Y:S01]  /*1010*/  LDG.E.U16 R76, desc[UR10][R14.64] ;  /* 0x0000000a0e4c7981 */ /* 0x000722000c1e1500 */
[----:B-1----:R-:W-:-:S03]  /*1020*/  LEA R16, P0, R23, R4, 0x1 ;  /* 0x0000000417107211 */ /* 0x002fc600078008ff */
[----:B------:R-:W-:Y:S01]  /*1030*/  IMAD R21, R3, 0x8, R9 ;  /* 0x0000000803157824 */ /* 0x000fe200078e0209 */
[----:B------:R-:W-:Y:S01]  /*1040*/  LEA.HI.X.SX32 R17, R23, R2, 0x1, P0 ;  /* 0x0000000217117211 */ /* 0x000fe200000f0eff */
[----:B------:R-:W4:Y:S01]  /*1050*/  LDG.E.U16 R18, desc[UR10][R18.64] ;  /* 0x0000000a12127981 */ /* 0x000f22000c1e1500 */
[----:B--2---:R-:W-:Y:S02]  /*1060*/  LEA R10, P0, R9, R4, 0x1 ;  /* 0x00000004090a7211 */ /* 0x004fe400078008ff */
[----:B------:R-:W-:Y:S01]  /*1070*/  LEA R23, R3, R21, 0x3 ;  /* 0x0000001503177211 */ /* 0x000fe200078e18ff */
[----:B------:R-:W2:Y:S01]  /*1080*/  LDG.E.U16 R16, desc[UR10][R16.64] ;  /* 0x0000000a10107981 */ /* 0x000ea2000c1e1500 */
[----:B------:R-:W-:Y:S02]  /*1090*/  LEA.HI.X.SX32 R11, R9, R2, 0x1, P0 ;  /* 0x00000002090b7211 */ /* 0x000fe400000f0eff */
[-C--:B0-----:R-:W-:Y:S01]  /*10a0*/  LEA R12, P0, R21, R4.reuse, 0x1 ;  /* 0x00000004150c7211 */ /* 0x081fe200078008ff */
[----:B------:R-:W-:Y:S01]  /*10b0*/  IMAD R3, R3, 0x8, R23 ;  /* 0x0000000803037824 */ /* 0x000fe200078e0217 */
[----:B------:R-:W-:Y:S01]  /*10c0*/  LEA R20, P1, R23, R4, 0x1 ;  /* 0x0000000417147211 */ /* 0x000fe200078208ff */
[----:B------:R0:W2:Y:S01]  /*10d0*/  LDG.E.U16 R10, desc[UR10][R10.64] ;  /* 0x0000000a0a0a7981 */ /* 0x0000a2000c1e1500 */
[----:B------:R-:W-:-:S02]  /*10e0*/  LEA.HI.X.SX32 R13, R21, R2, 0x1, P0 ;  /* 0x00000002150d7211 */ /* 0x000fc400000f0eff */
[----:B---3--:R-:W-:Y:S02]  /*10f0*/  LEA R14, P0, R3, R4, 0x1 ;  /* 0x00000004030e7211 */ /* 0x008fe400078008ff */
[-C--:B------:R-:W-:Y:S01]  /*1100*/  LEA.HI.X.SX32 R21, R23, R2.reuse, 0x1, P1 ;  /* 0x0000000217157211 */ /* 0x080fe200008f0eff */
[----:B------:R-:W3:Y:S01]  /*1110*/  LDG.E.U16 R12, desc[UR10][R12.64] ;  /* 0x0000000a0c0c7981 */ /* 0x000ee2000c1e1500 */
[----:B------:R-:W-:-:S03]  /*1120*/  LEA.HI.X.SX32 R15, R3, R2, 0x1, P0 ;  /* 0x00000002030f7211 */ /* 0x000fc600000f0eff */
[----:B------:R-:W3:Y:S04]  /*1130*/  LDG.E.U16 R20, desc[UR10][R20.64] ;  /* 0x0000000a14147981 */ /* 0x000ee8000c1e1500 */
[----:B------:R-:W3:Y:S01]  /*1140*/  LDG.E.U16 R14, desc[UR10][R14.64] ;  /* 0x0000000a0e0e7981 */ /* 0x000ee2000c1e1500 */
[----:B------:R-:W1:Y:S01]  /*1150*/  S2UR UR6, SR_CgaCtaId ;  /* 0x00000000000679c3 */ /* 0x000e620000008800 */
[----:B------:R-:W-:Y:S01]  /*1160*/  VIADD R252, R0, 0x20 ;  /* 0x0000002000fc7836 */ /* 0x000fe20000000000 */
[C---:B------:R-:W-:Y:S02]  /*1170*/  LOP3.LUT R2, R243.reuse, 0xc0, RZ, 0xc0, !PT ;  /* 0x000000c0f3027812 */ /* 0x040fe400078ec0ff */
[----:B------:R-:W-:Y:S01]  /*1180*/  LOP3.LUT R9, R243, 0xff, RZ, 0xc0, !PT ;  /* 0x000000fff3097812 */ /* 0x000fe200078ec0ff */
[----:B------:R-:W-:Y:S01]  /*1190*/  UMOV UR4, 0x400 ;  /* 0x0000040000047882 */ /* 0x000fe20000000000 */
[----:B------:R-:W-:-:S02]  /*11a0*/  ISETP.GE.AND P0, PT, R252, 0x1, PT ;  /* 0x00000001fc00780c */ /* 0x000fc40003f06270 */
[----:B------:R-:W-:Y:S02]  /*11b0*/  SHF.R.U32.HI R3, RZ, 0x2, R2 ;  /* 0x00000002ff037819 */ /* 0x000fe40000011602 */
[----:B------:R-:W-:-:S04]  /*11c0*/  SHF.L.U32 R2, R9, 0x1, RZ ;  /* 0x0000000109027819 */ /* 0x000fc800000006ff */
[----:B0-----:R-:W-:Y:S01]  /*11d0*/  LOP3.LUT R11, R2, R3, RZ, 0x3c, !PT ;  /* 0x00000003020b7212 */ /* 0x001fe200078e3cff */
[----:B-1----:R-:W-:Y:S01]  /*11e0*/  ULEA UR6, UR6, UR4, 0x18 ;  /* 0x0000000406067291 */ /* 0x002fe2000f8ec03f */
[----:B------:R-:W-:Y:S01]  /*11f0*/  IMAD.MOV.U32 R197, RZ, RZ, 0x3f800000 ;  /* 0x3f800000ffc57424 */ /* 0x000fe200078e00ff */
[----:B------:R-:W-:Y:S01]  /*1200*/  MOV R2, 0xff800000 ;  /* 0xff80000000027802 */ /* 0x000fe20000000f00 */
[----:B------:R-:W-:Y:S01]  /*1210*/  IMAD.MOV.U32 R3, RZ, RZ, -0x800000 ;  /* 0xff800000ff037424 */ /* 0x000fe200078e00ff */
[----:B------:R-:W-:Y:S01]  /*1220*/  MOV R4, 0xff800000 ;  /* 0xff80000000047802 */ /* 0x000fe20000000f00 */
[----:B------:R-:W-:Y:S01]  /*1230*/  IMAD.MOV.U32 R193, RZ, RZ, 0x3f800000 ;  /* 0x3f800000ffc17424 */ /* 0x000fe200078e00ff */
[----:B------:R-:W-:-:S03]  /*1240*/  MOV R195, 0x3f800000 ;  /* 0x3f80000000c37802 */ /* 0x000fc60000000f00 */
[----:B------:R0:W-:Y:S01]  /*1250*/  STS.U16 [R11+UR6+0x10000], R5 ;  /* 0x010000050b007988 */ /* 0x0001e20008000406 */
[----:B------:R-:W-:-:S03]  /*1260*/  MOV R191, 0x3f800000 ;  /* 0x3f80000000bf7802 */ /* 0x000fc60000000f00 */
[----:B------:R-:W-:Y:S01]  /*1270*/  STS.U16 [R11+UR6+0x10200], R6 ;  /* 0x010200060b007988 */ /* 0x000fe20008000406 */
[----:B------:R-:W-:-:S03]  /*1280*/  CS2R R92, SRZ ;  /* 0x00000000005c7805 */ /* 0x000fc6000001ff00 */
[----:B-----5:R1:W-:Y:S01]  /*1290*/  STS.U16 [R11+UR6+0x10400], R7 ;  /* 0x010400070b007988 */ /* 0x0203e20008000406 */
[----:B------:R-:W-:-:S03]  /*12a0*/  CS2R R94, SRZ ;  /* 0x00000000005e7805 */ /* 0x000fc6000001ff00 */
[----:B------:R-:W-:Y:S01]  /*12b0*/  STS.U16 [R11+UR6+0x10600], R8 ;  /* 0x010600080b007988 */ /* 0x000fe20008000406 */
[----:B0-----:R-:W-:-:S03]  /*12c0*/  IMAD.MOV.U32 R5, RZ, RZ, -0x800000 ;  /* 0xff800000ff057424 */ /* 0x001fc600078e00ff */
[----:B----4-:R-:W-:Y:S01]  /*12d0*/  STS.U16 [R11+UR6+0x10800], R22 ;  /* 0x010800160b007988 */ /* 0x010fe20008000406 */
[----:B------:R-:W-:-:S03]  /*12e0*/  CS2R R104, SRZ ;  /* 0x0000000000687805 */ /* 0x000fc6000001ff00 */
[----:B------:R-:W-:Y:S01]  /*12f0*/  STS.U16 [R11+UR6+0x10a00], R24 ;  /* 0x010a00180b007988 */ /* 0x000fe20008000406 */
        /* <DEDUP_REMOVED lines=28> */
[----:B-1----:R-:W-:-:S03]  /*14c0*/  LOP3.LUT R7, R243, 0x3f, RZ, 0xc0, !PT ;  /* 0x0000003ff3077812 */ /* 0x002fc600078ec0ff */
[----:B------:R-:W-:Y:S04]  /*14d0*/  STS.U16 [R11+UR6+0x12800], R39 ;  /* 0x012800270b007988 */ /* 0x000fe80008000406 */
        /* <DEDUP_REMOVED lines=9> */
[----:B------:R0:W-:Y:S04]  /*1570*/  STS.U16 [R11+UR6+0x13c00], R49 ;  /* 0x013c00310b007988 */ /* 0x0001e80008000406 */
[----:B------:R-:W-:Y:S04]  /*1580*/  STS.U16 [R11+UR6+0x13e00], R50 ;  /* 0x013e00320b007988 */ /* 0x000fe80008000406 */
[----:B------:R1:W-:Y:S04]  /*1590*/  STS.U16 [R11+UR6+0x14000], R51 ;  /* 0x014000330b007988 */ /* 0x0003e80008000406 */
[----:B------:R-:W-:Y:S01]  /*15a0*/  STS.U16 [R11+UR6+0x14200], R52 ;  /* 0x014200340b007988 */ /* 0x000fe20008000406 */
[----:B0-----:R-:W-:-:S03]  /*15b0*/  CS2R R48, SRZ ;  /* 0x0000000000307805 */ /* 0x001fc6000001ff00 */
[----:B------:R0:W-:Y:S04]  /*15c0*/  STS.U16 [R11+UR6+0x14400], R53 ;  /* 0x014400350b007988 */ /* 0x0001e80008000406 */
[----:B------:R-:W-:Y:S01]  /*15d0*/  STS.U16 [R11+UR6+0x14600], R54 ;  /* 0x014600360b007988 */ /* 0x000fe20008000406 */
[----:B-1----:R-:W-:-:S03]  /*15e0*/  CS2R R50, SRZ ;  /* 0x0000000000327805 */ /* 0x002fc6000001ff00 */
        /* <DEDUP_REMOVED lines=24> */
[----:B------:R1:W-:Y:S01]  /*1770*/  STS.U16 [R11+UR6+0x16800], R71 ;  /* 0x016800470b007988 */ /* 0x0003e20008000406 */
[----:B0-----:R-:W-:-:S03]  /*1780*/  CS2R R68, SRZ ;  /* 0x0000000000447805 */ /* 0x001fc6000001ff00 */
[----:B------:R-:W-:Y:S04]  /*1790*/  STS.U16 [R11+UR6+0x16a00], R72 ;  /* 0x016a00480b007988 */ /* 0x000fe80008000406 */
[----:B------:R0:W-:Y:S01]  /*17a0*/  STS.U16 [R11+UR6+0x16c00], R73 ;  /* 0x016c00490b007988 */ /* 0x0001e20008000406 */
[----:B-1----:R-:W-:-:S03]  /*17b0*/  CS2R R70, SRZ ;  /* 0x0000000000467805 */ /* 0x002fc6000001ff00 */
[----:B------:R-:W-:Y:S04]  /*17c0*/  STS.U16 [R11+UR6+0x16e00], R74 ;  /* 0x016e004a0b007988 */ /* 0x000fe80008000406 */
[----:B------:R1:W-:Y:S01]  /*17d0*/  STS.U16 [R11+UR6+0x17000], R75 ;  /* 0x0170004b0b007988 */ /* 0x0003e20008000406 */
[----:B0-----:R-:W-:-:S03]  /*17e0*/  CS2R R72, SRZ ;  /* 0x0000000000487805 */ /* 0x001fc6000001ff00 */
[----:B------:R0:W-:Y:S01]  /*17f0*/  STS.U16 [R11+UR6+0x17200], R76 ;  /* 0x0172004c0b007988 */ /* 0x0001e20008000406 */
[----:B-1----:R-:W-:-:S03]  /*1800*/  CS2R R74, SRZ ;  /* 0x00000000004a7805 */ /* 0x002fc6000001ff00 */
[----:B------:R1:W-:Y:S04]  /*1810*/  STS.U16 [R11+UR6+0x17400], R18 ;  /* 0x017400120b007988 */ /* 0x0003e80008000406 */
[----:B--2---:R1:W-:Y:S01]  /*1820*/  STS.U16 [R11+UR6+0x17600], R16 ;  /* 0x017600100b007988 */ /* 0x0043e20008000406 */
[----:B0-----:R-:W-:-:S03]  /*1830*/  CS2R R76, SRZ ;  /* 0x00000000004c7805 */ /* 0x001fc6000001ff00 */
[----:B------:R1:W-:Y:S04]  /*1840*/  STS.U16 [R11+UR6+0x17800], R10 ;  /* 0x0178000a0b007988 */ /* 0x0003e80008000406 */
[----:B---3--:R1:W-:Y:S04]  /*1850*/  STS.U16 [R11+UR6+0x17a00], R12 ;  /* 0x017a000c0b007988 */ /* 0x0083e80008000406 */
[----:B------:R1:W-:Y:S04]  /*1860*/  STS.U16 [R11+UR6+0x17c00], R20 ;  /* 0x017c00140b007988 */ /* 0x0003e80008000406 */
[----:B------:R1:W-:Y:S01]  /*1870*/  STS.U16 [R11+UR6+0x17e00], R14 ;  /* 0x017e000e0b007988 */ /* 0x0003e20008000406 */
[----:B------:R-:W-:Y:S05]  /*1880*/  @!P0 BRA `(.L_x_0) ;  /* 0x0000009400c08947 */ /* 0x000fea0003800000 */
[----:B------:R-:W1:Y:S01]  /*1890*/  LDC R6, c[0x0][0x268] ;  /* 0x00009a00ff067b82 */ /* 0x000e620000000800 */
[--C-:B------:R-:W-:Y:S01]  /*18a0*/  SHF.R.U32.HI R3, RZ, 0x6, R243.reuse ;  /* 0x00000006ff037819 */ /* 0x100fe200000116f3 */
[----:B------:R-:W-:Y:S01]  /*18b0*/  ULDC.64 UR4, c[0x0][0x260] ;  /* 0x0000980000047ab9 */ /* 0x000fe20000000a00 */
[----:B------:R-:W-:Y:S01]  /*18c0*/  SHF.R.U32.HI R201, RZ, 0x2, R243 ;  /* 0x00000002ffc97819 */ /* 0x000fe200000116f3 */
[----:B------:R-:W-:Y:S01]  /*18d0*/  UIMAD UR4, UR7, UR4, URZ ;  /* 0x00000004070472a4 */ /* 0x000fe2000f8e023f */
[----:B------:R-:W-:Y:S01]  /*18e0*/  SGXT.U32 R3, R3, 0x2 ;  /* 0x000000020303781a */ /* 0x000fe20000000000 */
[----:B------:R-:W-:Y:S01]  /*18f0*/  IMAD R7, R7, UR5, RZ ;  /* 0x0000000507077c24 */ /* 0x000fe2000f8e02ff */
[----:B------:R-:W-:Y:S01]  /*1900*/  SGXT.U32 R201, R201, 0x3 ;  /* 0x00000003c9c9781a */ /* 0x000fe20000000000 */
[----:B------:R-:W0:Y:S01]  /*1910*/  LDC R8, c[0x0][0x258] ;  /* 0x00009600ff087b82 */ /* 0x000e220000000800 */
[----:B------:R-:W-:Y:S01]  /*1920*/  USHF.L.U32 UR8, UR4, 0x1, URZ ;  /* 0x0000000104087899 */ /* 0x000fe2000800063f */
[----:B------:R-:W-:Y:S01]  /*1930*/  MOV R197, 0x3f800000 ;  /* 0x3f80000000c57802 */ /* 0x000fe20000000f00 */
[----:B------:R-:W-:Y:S01]  /*1940*/  UIMAD.WIDE UR4, UR4, 0x2, URZ ;  /* 0x00000002040478a5 */ /* 0x000fe2000f8e023f */
[----:B------:R-:W-:Y:S01]  /*1950*/  SHF.L.U32 R5, R7, 0x1, RZ ;  /* 0x0000000107057819 */ /* 0x000fe200000006ff */
[----:B------:R-:W-:Y:S01]  /*1960*/  IMAD.MOV.U32 R189, RZ, RZ, -0x800000 ;  /* 0xff800000ffbd7424 */ /* 0x000fe200078e00ff */
[----:B------:R-:W-:Y:S01]  /*1970*/  LOP3.LUT R212, R201, R0, RZ, 0xfc, !PT ;  /* 0x00000000c9d47212 */ /* 0x000fe200078efcff */
[----:B------:R-:W-:Y:S01]  /*1980*/  IMAD.MOV.U32 R185, RZ, RZ, -0x800000 ;  /* 0xff800000ffb97424 */ /* 0x000fe200078e00ff */
[----:B------:R-:W2:Y:S01]  /*1990*/  LDC.64 R156, c[0x0][0x218] ;  /* 0x00008600ff9c7b82 */ /* 0x000ea20000000a00 */
[C-C-:B------:R-:W-:Y:S01]  /*19a0*/  LOP3.LUT R205, R0.reuse, 0x8, R201.reuse, 0xfe, !PT ;  /* 0x0000000800cd7812 */ /* 0x140fe200078efec9 */
[----:B------:R-:W-:Y:S01]  /*19b0*/  IMAD.MOV.U32 R195, RZ, RZ, 0x3f800000 ;  /* 0x3f800000ffc37424 */ /* 0x000fe200078e00ff */
[C-C-:B------:R-:W-:Y:S01]  /*19c0*/  LOP3.LUT R203, R0.reuse, 0x10, R201.reuse, 0xfe, !PT ;  /* 0x0000001000cb7812 */ /* 0x140fe200078efec9 */
[----:B------:R-:W-:Y:S01]  /*19d0*/  IMAD.MOV.U32 R191, RZ, RZ, 0x3f800000 ;  /* 0x3f800000ffbf7424 */ /* 0x000fe200078e00ff */
[----:B------:R-:W-:Y:S01]  /*19e0*/  LOP3.LUT R201, R0, 0x18, R201, 0xfe, !PT ;  /* 0x0000001800c97812 */ /* 0x000fe200078efec9 */
[----:B------:R-:W-:Y:S01]  /*19f0*/  IMAD.HI R0, R7, 0x2, RZ ;  /* 0x0000000207007827 */ /* 0x000fe200078e02ff */
[----:B------:R-:W-:Y:S01]  /*1a00*/  MOV R187, 0xff800000 ;  /* 0xff80000000bb7802 */ /* 0x000fe20000000f00 */
[----:B------:R-:W3:Y:S01]  /*1a10*/  LDC.64 R216, c[0x0][0x220] ;  /* 0x00008800ffd87b82 */ /* 0x000ee20000000a00 */
[----:B------:R-:W-:Y:S01]  /*1a20*/  MOV R183, 0xff800000 ;  /* 0xff80000000b77802 */ /* 0x000fe20000000f00 */
[----:B-1----:R-:W-:Y:S01]  /*1a30*/  IMAD R11, R3, R6, RZ ;  /* 0x00000006030b7224 */ /* 0x002fe200078e02ff */
[----:B------:R-:W-:-:S02]  /*1a40*/  MOV R193, 0x3f800000 ;  /* 0x3f80000000c17802 */ /* 0x000fc40000000f00 */
[----:B------:R-:W-:Y:S02]  /*1a50*/  CS2R R104, SRZ ;  /* 0x0000000000687805 */ /* 0x000fe4000001ff00 */
[----:B------:R-:W-:Y:S02]  /*1a60*/  CS2R R106, SRZ ;  /* 0x00000000006a7805 */ /* 0x000fe4000001ff00 */
[----:B------:R-:W-:Y:S02]  /*1a70*/  CS2R R108, SRZ ;  /* 0x00000000006c7805 */ /* 0x000fe4000001ff00 */
[C---:B------:R-:W-:Y:S01]  /*1a80*/  LEA R13, R6.reuse, R11, 0x2 ;  /* 0x0000000b060d7211 */ /* 0x040fe200078e10ff */
[----:B------:R-:W1:Y:S01]  /*1a90*/  LDC.64 R2, c[0x0][0x250] ;  /* 0x00009400ff027b82 */ /* 0x000e620000000a00 */
[----:B0-----:R-:W-:Y:S01]  /*1aa0*/  IMAD R9, R9, R8, RZ ;  /* 0x0000000809097224 */ /* 0x001fe200078e02ff */
[----:B------:R-:W-:Y:S02]  /*1ab0*/  CS2R R110, SRZ ;  /* 0x00000000006e7805 */ /* 0x000fe4000001ff00 */
[----:B------:R-:W-:Y:S01]  /*1ac0*/  CS2R R102, SRZ ;  /* 0x0000000000667805 */ /* 0x000fe2000001ff00 */
[----:B------:R-:W-:Y:S01]  /*1ad0*/  IMAD R15, R6, 0x4, R13 ;  /* 0x00000004060f7824 */ /* 0x000fe200078e020d */
[----:B------:R-:W-:Y:S01]  /*1ae0*/  UMOV UR4, URZ ;  /* 0x0000003f00047c82 */ /* 0x000fe20008000000 */
[----:B------:R-:W-:-:S03]  /*1af0*/  ULDC UR9, c[0x0][0x238] ;  /* 0x00008e0000097ab9 */ /* 0x000fc60000000800 */
[----:B------:R-:W-:-:S05]  /*1b00*/  LEA R17, R6, R15, 0x2 ;  /* 0x0000000f06117211 */ /* 0x000fca00078e10ff */
[----:B------:R-:W-:Y:S01]  /*1b10*/  IMAD R19, R6, 0x4, R17 ;  /* 0x0000000406137824 */ /* 0x000fe200078e0211 */
[----:B---3--:R-:W-:-:S04]  /*1b20*/  IADD3 R216, P1, P2, R5, UR8, R216 ;  /* 0x0000000805d87c10 */ /* 0x008fc8000fa3e0d8 */
[----:B------:R-:W-:Y:S02]  /*1b30*/  LEA R21, R6, R19, 0x2 ;  /* 0x0000001306157211 */ /* 0x000fe400078e10ff */
[----:B------:R-:W-:-:S03]  /*1b40*/  IADD3.X R0, R0, UR5, R217, P1, P2 ;  /* 0x0000000500007c10 */ /* 0x000fc60008fe44d9 */
[----:B------:R-:W-:Y:S02]  /*1b50*/  IMAD R23, R6, 0x4, R21 ;  /* 0x0000000406177824 */ /* 0x000fe400078e0215 */
[----:B-1----:R-:W-:Y:S02]  /*1b60*/  IMAD R2, R2, UR7, RZ ;  /* 0x0000000702027c24 */ /* 0x002fe4000f8e02ff */
[C---:B------:R-:W-:Y:S01]  /*1b70*/  IMAD R112, R3.reuse, 0x34, RZ ;  /* 0x0000003403707824 */ /* 0x040fe200078e02ff */
[----:B------:R-:W-:Y:S01]  /*1b80*/  LEA R25, R6, R23, 0x2 ;  /* 0x0000001706197211 */ /* 0x000fe200078e10ff */
[C---:B------:R-:W-:Y:S01]  /*1b90*/  IMAD R113, R3.reuse, 0x35, RZ ;  /* 0x0000003503717824 */ /* 0x040fe200078e02ff */
[----:B--2---:R-:W-:Y:S01]  /*1ba0*/  LEA R156, P0, R2, R156, 0x1 ;  /* 0x0000009c029c7211 */ /* 0x004fe200078008ff */
[----:B------:R-:W-:Y:S02]  /*1bb0*/  IMAD R114, R3, 0x36, RZ ;  /* 0x0000003603727824 */ /* 0x000fe400078e02ff */
[----:B------:R-:W-:Y:S01]  /*1bc0*/  IMAD R27, R6, 0x4, R25 ;  /* 0x00000004061b7824 */ /* 0x000fe200078e0219 */
[----:B------:R-:W-:Y:S01]  /*1bd0*/  LEA.HI.X.SX32 R4, R2, R157, 0x1, P0 ;  /* 0x0000009d02047211 */ /* 0x000fe200000f0eff */
[----:B------:R-:W-:Y:S01]  /*1be0*/  IMAD R2, R8, 0x100, R9 ;  /* 0x0000010008027824 */ /* 0x000fe200078e0209 */
[----:B------:R-:W-:Y:S01]  /*1bf0*/  LEA R154, P0, R9, R156, 0x1 ;  /* 0x0000009c099a7211 */ /* 0x000fe200078008ff */
[C---:B------:R-:W-:Y:S01]  /*1c00*/  IMAD R115, R3.reuse, 0x37, RZ ;  /* 0x0000003703737824 */ /* 0x040fe200078e02ff */
[C---:B------:R-:W-:Y:S01]  /*1c10*/  LEA R29, R6.reuse, R27, 0x2 ;  /* 0x0000001b061d7211 */ /* 0x040fe200078e10ff */
[----:B------:R-:W-:Y:S01]  /*1c20*/  IMAD R116, R3, 0x38, RZ ;  /* 0x0000003803747824 */ /* 0x000fe200078e02ff */
[----:B------:R-:W-:Y:S01]  /*1c30*/  LEA.HI.X.SX32 R155, R9, R4, 0x1, P0 ;  /* 0x00000004099b7211 */ /* 0x000fe200000f0eff */
[----:B------:R-:W-:Y:S01]  /*1c40*/  IMAD R117, R3, 0x39, RZ ;  /* 0x0000003903757824 */ /* 0x000fe200078e02ff */
[----:B------:R-:W-:Y:S01]  /*1c50*/  LEA R96, P0, R11, R216, 0x1 ;  /* 0x000000d80b607211 */ /* 0x000fe200078008ff */
[----:B------:R-:W-:Y:S01]  /*1c60*/  IMAD R31, R6, 0x4, R29 ;  /* 0x00000004061f7824 */ /* 0x000fe200078e021d */
[----:B------:R-:W-:Y:S01]  /*1c70*/  LEA R156, P1, R2, R156, 0x1 ;  /* 0x0000009c029c7211 */ /* 0x000fe200078208ff */
[----:B------:R-:W-:Y:S01]  /*1c80*/  IMAD R118, R3, 0x3a, RZ ;  /* 0x0000003a03767824 */ /* 0x000fe200078e02ff */
[----:B------:R-:W-:Y:S01]  /*1c90*/  LEA.HI.X.SX32 R97, R11, R0, 0x1, P0 ;  /* 0x000000000b617211 */ /* 0x000fe200000f0eff */
[C---:B------:R-:W-:Y:S01]  /*1ca0*/  IMAD R119, R3.reuse, 0x3b, RZ ;  /* 0x0000003b03777824 */ /* 0x040fe200078e02ff */
[----:B------:R-:W-:Y:S01]  /*1cb0*/  LEA R33, R6, R31, 0x2 ;  /* 0x0000001f06217211 */ /* 0x000fe200078e10ff */
[----:B------:R-:W-:Y:S01]  /*1cc0*/  IMAD R120, R3, 0x3c, RZ ;  /* 0x0000003c03787824 */ /* 0x000fe200078e02ff */
[----:B------:R-:W-:Y:S01]  /*1cd0*/  LEA.HI.X.SX32 R157, R2, R4, 0x1, P1 ;  /* 0x00000004029d7211 */ /* 0x000fe200008f0eff */
[----:B------:R0:W-:Y:S01]  /*1ce0*/  STL.64 [R1+0x3a0], R96 ;  /* 0x0003a06001007387 */ /* 0x0001e20000100a00 */
[-C--:B------:R-:W-:Y:S01]  /*1cf0*/  LEA R100, P1, R13, R216.reuse, 0x1 ;  /* 0x000000d80d647211 */ /* 0x080fe200078208ff */
[C---:B------:R-:W-:Y:S01]  /*1d00*/  IMAD R35, R6.reuse, 0x4, R33 ;  /* 0x0000000406237824 */ /* 0x040fe200078e0221 */
[----:B------:R-:W-:Y:S01]  /*1d10*/  LEA R98, P0, R15, R216, 0x1 ;  /* 0x000000d80f627211 */ /* 0x000fe200078008ff */
[----:B------:R-:W-:Y:S01]  /*1d20*/  IMAD R121, R3, 0x3d, RZ ;  /* 0x0000003d03797824 */ /* 0x000fe200078e02ff */
[----:B------:R-:W-:Y:S01]  /*1d30*/  LEA.HI.X.SX32 R101, R13, R0, 0x1, P1 ;  /* 0x000000000d657211 */ /* 0x000fe200008f0eff */
[----:B------:R-:W-:Y:S01]  /*1d40*/  IMAD R122, R3, 0x3e, RZ ;  /* 0x0000003e037a7824 */ /* 0x000fe200078e02ff */
[----:B------:R-:W-:-:S02]  /*1d50*/  LEA R37, R6, R35, 0x2 ;  /* 0x0000002306257211 */ /* 0x000fc400078e10ff */
[----:B------:R-:W-:Y:S01]  /*1d60*/  LEA.HI.X.SX32 R99, R15, R0, 0x1, P0 ;  /* 0x000000000f637211 */ /* 0x000fe200000f0eff */
[----:B------:R1:W-:Y:S02]  /*1d70*/  STL.64 [R1+0x398], R100 ;  /* 0x0003986401007387 */ /* 0x0003e40000100a00 */
[C---:B------:R-:W-:Y:S01]  /*1d80*/  IMAD R39, R6.reuse, 0x4, R37 ;  /* 0x0000000406277824 */ /* 0x040fe200078e0225 */
[C---:B0-----:R-:W-:Y:S01]  /*1d90*/  LEA R96, P2, R17.reuse, R216, 0x1 ;  /* 0x000000d811607211 */ /* 0x041fe200078408ff */
[----:B------:R0:W-:Y:S03]  /*1da0*/  STL.64 [R1+0x390], R98 ;  /* 0x0003906201007387 */ /* 0x0001e60000100a00 */
[----:B------:R-:W-:Y:S02]  /*1db0*/  LEA R41, R6, R39, 0x2 ;  /* 0x0000002706297211 */ /* 0x000fe400078e10ff */
[----:B------:R-:W-:-:S03]  /*1dc0*/  LEA.HI.X.SX32 R97, R17, R0, 0x1, P2 ;  /* 0x0000000011617211 */ /* 0x000fc600010f0eff */
[C---:B------:R-:W-:Y:S01]  /*1dd0*/  IMAD R43, R6.reuse, 0x4, R41 ;  /* 0x00000004062b7824 */ /* 0x040fe200078e0229 */
[-C--:B-1----:R-:W-:Y:S01]  /*1de0*/  LEA R100, P0, R19, R216.reuse, 0x1 ;  /* 0x000000d813647211 */ /* 0x082fe200078008ff */
[----:B------:R1:W-:Y:S01]  /*1df0*/  STL.64 [R1+0x388], R96 ;  /* 0x0003886001007387 */ /* 0x0003e20000100a00 */
[----:B0-----:R-:W-:Y:S02]  /*1e00*/  LEA R98, P1, R21, R216, 0x1 ;  /* 0x000000d815627211 */ /* 0x001fe400078208ff */
[C---:B------:R-:W-:Y:S02]  /*1e10*/  LEA R45, R6.reuse, R43, 0x2 ;  /* 0x0000002b062d7211 */ /* 0x040fe400078e10ff */
[-C--:B------:R-:W-:Y:S02]  /*1e20*/  LEA.HI.X.SX32 R101, R19, R0.reuse, 0x1, P0 ;  /* 0x0000000013657211 */ /* 0x080fe400000f0eff */
[----:B------:R-:W-:Y:S01]  /*1e30*/  LEA.HI.X.SX32 R99, R21, R0, 0x1, P1 ;  /* 0x0000000015637211 */ /* 0x000fe200008f0eff */
[----:B------:R-:W-:-:S02]  /*1e40*/  IMAD R47, R6, 0x4, R45 ;  /* 0x00000004062f7824 */ /* 0x000fc400078e022d */
[----:B------:R0:W-:Y:S01]  /*1e50*/  STL.64 [R1+0x380], R100 ;  /* 0x0003806401007387 */ /* 0x0001e20000100a00 */
[C---:B-1----:R-:W-:Y:S02]  /*1e60*/  LEA R96, P2, R23.reuse, R216, 0x1 ;  /* 0x000000d817607211 */ /* 0x042fe400078408ff */
[C---:B------:R-:W-:Y:S01]  /*1e70*/  LEA R49, R6.reuse, R47, 0x2 ;  /* 0x0000002f06317211 */ /* 0x040fe200078e10ff */
[----:B------:R1:W-:Y:S01]  /*1e80*/  STL.64 [R1+0x378], R98 ;  /* 0x0003786201007387 */ /* 0x0003e20000100a00 */
[----:B------:R-:W-:Y:S02]  /*1e90*/  LEA.HI.X.SX32 R97, R23, R0, 0x1, P2 ;  /* 0x0000000017617211 */ /* 0x000fe400010f0eff */
[C---:B------:R-:W-:Y:S01]  /*1ea0*/  LEA R20, P2, R29.reuse, R216, 0x1 ;  /* 0x000000d81d147211 */ /* 0x040fe200078408ff */
[----:B------:R-:W-:Y:S02]  /*1eb0*/  IMAD R51, R6, 0x4, R49 ;  /* 0x0000000406337824 */ /* 0x000fe400078e0231 */
[----:B------:R2:W-:Y:S01]  /*1ec0*/  STL.64 [R1+0x370], R96 ;  /* 0x0003706001007387 */ /* 0x0005e20000100a00 */
[----:B------:R-:W-:-:S02]  /*1ed0*/  LEA.HI.X.SX32 R21, R29, R0, 0x1, P2 ;  /* 0x000000001d157211 */ /* 0x000fc400010f0eff */
[----:B0-----:R-:W-:Y:S02]  /*1ee0*/  CS2R R100, SRZ ;  /* 0x0000000000647805 */ /* 0x001fe4000001ff00 */
[C---:B------:R-:W-:Y:S02]  /*1ef0*/  LEA R53, R6.reuse, R51, 0x2 ;  /* 0x0000003306357211 */ /* 0x040fe400078e10ff */
[-C--:B------:R-:W-:Y:S01]  /*1f00*/  LEA R24, P2, R35, R216.reuse, 0x1 ;  /* 0x000000d823187211 */ /* 0x080fe200078408ff */
[----:B------:R-:W-:Y:S01]  /*1f10*/  STL.64 [R1+0x358], R20 ;  /* 0x0003581401007387 */ /* 0x000fe20000100a00 */
[----:B-1----:R-:W-:Y:S01]  /*1f20*/  LEA R98, P0, R25, R216, 0x1 ;  /* 0x000000d819627211 */ /* 0x002fe200078008ff */
[----:B------:R-:W-:-:S03]  /*1f30*/  IMAD R55, R6, 0x4, R53 ;  /* 0x0000000406377824 */ /* 0x000fc600078e0235 */
[----:B------:R-:W-:Y:S02]  /*1f40*/  LEA.HI.X.SX32 R99, R25, R0, 0x1, P0 ;  /* 0x0000000019637211 */ /* 0x000fe400000f0eff */
[C---:B------:R-:W-:Y:S02]  /*1f50*/  LEA R57, R6.reuse, R55, 0x2 ;  /* 0x0000003706397211 */ /* 0x040fe400078e10ff */
[----:B--2---:R-:W-:Y:S01]  /*1f60*/  LEA R96, P1, R27, R216, 0x1 ;  /* 0x000000d81b607211 */ /* 0x004fe200078208ff */
[----:B------:R0:W-:Y:S01]  /*1f70*/  STL.64 [R1+0x368], R98 ;  /* 0x0003686201007387 */ /* 0x0001e20000100a00 */
[-C--:B------:R-:W-:Y:S01]  /*1f80*/  LEA.HI.X.SX32 R25, R35, R0.reuse, 0x1, P2 ;  /* 0x0000000023197211 */ /* 0x080fe200010f0eff */
[----:B------:R-:W-:Y:S01]  /*1f90*/  IMAD R59, R6, 0x4, R57 ;  /* 0x00000004063b7824 */ /* 0x000fe200078e0239 */
[----:B------:R-:W-:Y:S02]  /*1fa0*/  LEA.HI.X.SX32 R97, R27, R0, 0x1, P1 ;  /* 0x000000001b617211 */ /* 0x000fe400008f0eff */
[----:B------:R-:W-:-:S02]  /*1fb0*/  LEA R26, P1, R33, R216, 0x1 ;  /* 0x000000d8211a7211 */ /* 0x000fc400078208ff */
[C---:B------:R-:W-:Y:S01]  /*1fc0*/  LEA R61, R6.reuse, R59, 0x2 ;  /* 0x0000003b063d7211 */ /* 0x040fe200078e10ff */
[----:B------:R1:W-:Y:S01]  /*1fd0*/  STL.64 [R1+0x360], R96 ;  /* 0x0003606001007387 */ /* 0x0003e20000100a00 */
[----:B------:R-:W-:Y:S02]  /*1fe0*/  LEA R28, P2, R41, R216, 0x1 ;  /* 0x000000d8291c7211 */ /* 0x000fe400078408ff */
[-C--:B------:R-:W-:Y:S01]  /*1ff0*/  LEA.HI.X.SX32 R27, R33, R0.reuse, 0x1, P1 ;  /* 0x00000000211b7211 */ /* 0x080fe200008f0eff */
[----:B------:R-:W-:Y:S01]  /*2000*/  IMAD R63, R6, 0x4, R61 ;  /* 0x00000004063f7824 */ /* 0x000fe200078e023d */
[----:B------:R-:W-:Y:S01]  /*2010*/  LEA.HI.X.SX32 R29, R41, R0, 0x1, P2 ;  /* 0x00000000291d7211 */ /* 0x000fe200010f0eff */
[----:B------:R-:W-:Y:S01]  /*2020*/  STL.64 [R1+0x340], R24 ;  /* 0x0003401801007387 */ /* 0x000fe20000100a00 */
[----:B------:R-:W-:Y:S02]  /*2030*/  LEA R30, P1, R39, R216, 0x1 ;  /* 0x000000d8271e7211 */ /* 0x000fe400078208ff */
[----:B0-----:R-:W-:-:S02]  /*2040*/  CS2R R98, SRZ ;  /* 0x0000000000627805 */ /* 0x001fc4000001ff00 */
[----:B------:R-:W-:Y:S02]  /*2050*/  LEA R65, R6, R63, 0x2 ;  /* 0x0000003f06417211 */ /* 0x000fe400078e10ff */
[----:B-1----:R-:W-:-:S03]  /*2060*/  LEA R96, P0, R31, R216, 0x1 ;  /* 0x000000d81f607211 */ /* 0x002fc600078008ff */
[C---:B------:R-:W-:Y:S01]  /*2070*/  IMAD R67, R6.reuse, 0x4, R65 ;  /* 0x0000000406437824 */ /* 0x040fe200078e0241 */
[----:B------:R-:W-:Y:S02]  /*2080*/  LEA.HI.X.SX32 R97, R31, R0, 0x1, P0 ;  /* 0x000000001f617211 */ /* 0x000fe400000f0eff */
[C---:B------:R-:W-:Y:S02]  /*2090*/  LEA R32, P0, R37.reuse, R216, 0x1 ;  /* 0x000000d825207211 */ /* 0x040fe400078008ff */
[C---:B------:R-:W-:Y:S01]  /*20a0*/  LEA R69, R6.reuse, R67, 0x2 ;  /* 0x0000004306457211 */ /* 0x040fe200078e10ff */
[----:B------:R0:W-:Y:S01]  /*20b0*/  STL.64 [R1+0x350], R96 ;  /* 0x0003506001007387 */ /* 0x0001e20000100a00 */
[----:B------:R-:W-:Y:S02]  /*20c0*/  LEA.HI.X.SX32 R33, R37, R0, 0x1, P0 ;  /* 0x0000000025217211 */ /* 0x000fe400000f0eff */
[----:B------:R-:W-:Y:S01]  /*20d0*/  LEA R36, P0, R43, R216, 0x1 ;  /* 0x000000d82b247211 */ /* 0x000fe200078008ff */
[----:B------:R-:W-:Y:S01]  /*20e0*/  IMAD R71, R6, 0x4, R69 ;  /* 0x0000000406477824 */ /* 0x000fe200078e0245 */
[----:B------:R-:W-:Y:S01]  /*20f0*/  STL.64 [R1+0x348], R26 ;  /* 0x0003481a01007387 */ /* 0x000fe20000100a00 */
[----:B------:R-:W-:-:S02]  /*2100*/  LEA.HI.X.SX32 R31, R39, R0, 0x1, P1 ;  /* 0x00000000271f7211 */ /* 0x000fc400008f0eff */
[----:B------:R-:W-:Y:S01]  /*2110*/  LEA.HI.X.SX32 R37, R43, R0, 0x1, P0 ;  /* 0x000000002b257211 */ /* 0x000fe200000f0eff */
[----:B------:R-:W-:Y:S01]  /*2120*/  STL.64 [R1+0x328], R28 ;  /* 0x0003281c01007387 */ /* 0x000fe20000100a00 */
[C---:B------:R-:W-:Y:S02]  /*2130*/  LEA R73, R6.reuse, R71, 0x2 ;  /* 0x0000004706497211 */ /* 0x040fe400078e10ff */
[-C--:B------:R-:W-:Y:S01]  /*2140*/  LEA R34, P1, R45, R216.reuse, 0x1 ;  /* 0x000000d82d227211 */ /* 0x080fe200078208ff */
[----:B------:R1:W-:Y:S01]  /*2150*/  STL.64 [R1+0x338], R32 ;  /* 0x0003382001007387 */ /* 0x0003e20000100a00 */
[----:B------:R-:W-:Y:S01]  /*2160*/  LEA R40, P0, R49, R216, 0x1 ;  /* 0x000000d831287211 */ /* 0x000fe200078008ff */
[----:B------:R-:W-:Y:S01]  /*2170*/  IMAD R75, R6, 0x4, R73 ;  /* 0x00000004064b7824 */ /* 0x000fe200078e0249 */
[-C--:B------:R-:W-:Y:S01]  /*2180*/  LEA.HI.X.SX32 R35, R45, R0.reuse, 0x1, P1 ;  /* 0x000000002d237211 */ /* 0x080fe200008f0eff */
[----:B------:R-:W-:Y:S01]  /*2190*/  STL.64 [R1+0x330], R30 ;  /* 0x0003301e01007387 */ /* 0x000fe20000100a00 */
[----:B------:R-:W-:-:S02]  /*21a0*/  LEA.HI.X.SX32 R41, R49, R0, 0x1, P0 ;  /* 0x0000000031297211 */ /* 0x000fc400000f0eff */
[----:B0-----:R-:W-:Y:S02]  /*21b0*/  CS2R R96, SRZ ;  /* 0x0000000000607805 */ /* 0x001fe4000001ff00 */
[C---:B------:R-:W-:Y:S02]  /*21c0*/  LEA R77, R6.reuse, R75, 0x2 ;  /* 0x0000004b064d7211 */ /* 0x040fe400078e10ff */
[-C--:B------:R-:W-:Y:S02]  /*21d0*/  LEA R38, P1, R51, R216.reuse, 0x1 ;  /* 0x000000d833267211 */ /* 0x080fe400078208ff */
[-C--:B------:R-:W-:Y:S01]  /*21e0*/  LEA R44, P0, R55, R216.reuse, 0x1 ;  /* 0x000000d8372c7211 */ /* 0x080fe200078008ff */
[----:B------:R-:W-:Y:S01]  /*21f0*/  IMAD R79, R6, 0x4, R77 ;  /* 0x00000004064f7824 */ /* 0x000fe200078e024d */
[----:B-1----:R-:W-:Y:S02]  /*2200*/  LEA R32, P2, R47, R216, 0x1 ;  /* 0x000000d82f207211 */ /* 0x002fe400078408ff */
[----:B------:R-:W-:-:S02]  /*2210*/  LEA.HI.X.SX32 R39, R51, R0, 0x1, P1 ;  /* 0x0000000033277211 */ /* 0x000fc400008f0eff */
[C---:B------:R-:W-:Y:S02]  /*2220*/  LEA R81, R6.reuse, R79, 0x2 ;  /* 0x0000004f06517211 */ /* 0x040fe400078e10ff */
[-C--:B------:R-:W-:Y:S02]  /*2230*/  LEA.HI.X.SX32 R33, R47, R0.reuse, 0x1, P2 ;  /* 0x000000002f217211 */ /* 0x080fe400010f0eff */
[----:B------:R-:W-:Y:S01]  /*2240*/  LEA.HI.X.SX32 R45, R55, R0, 0x1, P0 ;  /* 0x00000000372d7211 */ /* 0x000fe200000f0eff */
[C---:B------:R-:W-:Y:S01]  /*2250*/  IMAD R83, R6.reuse, 0x4, R81 ;  /* 0x0000000406537824 */ /* 0x040fe200078e0251 */
[-C--:B------:R-:W-:Y:S01]  /*2260*/  LEA R42, P1, R57, R216.reuse, 0x1 ;  /* 0x000000d8392a7211 */ /* 0x080fe200078208ff */
[----:B------:R-:W-:Y:S01]  /*2270*/  STL.64 [R1+0x310], R32 ;  /* 0x0003102001007387 */ /* 0x000fe20000100a00 */
[----:B------:R-:W-:Y:S02]  /*2280*/  LEA R48, P0, R61, R216, 0x1 ;  /* 0x000000d83d307211 */ /* 0x000fe400078008ff */
[----:B------:R-:W-:Y:S01]  /*2290*/  LEA R85, R6, R83, 0x2 ;  /* 0x0000005306557211 */ /* 0x000fe200078e10ff */
[----:B------:R0:W-:Y:S01]  /*22a0*/  STL.64 [R1+0x320], R36 ;  /* 0x0003202401007387 */ /* 0x0001e20000100a00 */
[----:B------:R-:W-:-:S02]  /*22b0*/  LEA.HI.X.SX32 R43, R57, R0, 0x1, P1 ;  /* 0x00000000392b7211 */ /* 0x000fc400008f0eff */
[----:B------:R-:W-:Y:S01]  /*22c0*/  LEA.HI.X.SX32 R49, R61, R0, 0x1, P0 ;  /* 0x000000003d317211 */ /* 0x000fe200000f0eff */
[C---:B------:R-:W-:Y:S01]  /*22d0*/  IMAD R87, R6.reuse, 0x4, R85 ;  /* 0x0000000406577824 */ /* 0x040fe200078e0255 */
[----:B------:R-:W-:Y:S01]  /*22e0*/  STL.64 [R1+0x318], R34 ;  /* 0x0003182201007387 */ /* 0x000fe20000100a00 */
[-C--:B------:R-:W-:Y:S02]  /*22f0*/  LEA R46, P1, R63, R216.reuse, 0x1 ;  /* 0x000000d83f2e7211 */ /* 0x080fe400078208ff */
[-C--:B------:R-:W-:Y:S02]  /*2300*/  LEA R52, P0, R67, R216.reuse, 0x1 ;  /* 0x000000d843347211 */ /* 0x080fe400078008ff */
[C---:B------:R-:W-:Y:S02]  /*2310*/  LEA R89, R6.reuse, R87, 0x2 ;  /* 0x0000005706597211 */ /* 0x040fe400078e10ff */
[----:B0-----:R-:W-:Y:S02]  /*2320*/  LEA R36, P2, R53, R216, 0x1 ;  /* 0x000000d835247211 */ /* 0x001fe400078408ff */
[-C--:B------:R-:W-:Y:S01]  /*2330*/  LEA.HI.X.SX32 R47, R63, R0.reuse, 0x1, P1 ;  /* 0x000000003f2f7211 */ /* 0x080fe200008f0eff */
[----:B------:R-:W-:Y:S01]  /*2340*/  IMAD R91, R6, 0x4, R89 ;  /* 0x00000004065b7824 */ /* 0x000fe200078e0259 */
[----:B------:R-:W-:-:S02]  /*2350*/  LEA.HI.X.SX32 R37, R53, R0, 0x1, P2 ;  /* 0x0000000035257211 */ /* 0x000fc400010f0eff */
[----:B------:R-:W-:Y:S01]  /*2360*/  LEA.HI.X.SX32 R53, R67, R0, 0x1, P0 ;  /* 0x0000000043357211 */ /* 0x000fe200000f0eff */
[C---:B------:R-:W-:Y:S01]  /*2370*/  IMAD R93, R6.reuse, 0x4, R91 ;  /* 0x00000004065d7824 */ /* 0x040fe200078e025b */
[-C--:B------:R-:W-:Y:S01]  /*2380*/  LEA R50, P1, R69, R216.reuse, 0x1 ;  /* 0x000000d845327211 */ /* 0x080fe200078208ff */
[----:B------:R-:W-:Y:S01]  /*2390*/  STL.64 [R1+0x2f8], R36 ;  /* 0x0002f82401007387 */ /* 0x000fe20000100a00 */
[----:B------:R-:W-:Y:S02]  /*23a0*/  LEA R56, P0, R73, R216, 0x1 ;  /* 0x000000d849387211 */ /* 0x000fe400078008ff */
[C---:B------:R-:W-:Y:S01]  /*23b0*/  LEA R5, R6.reuse, R93, 0x2 ;  /* 0x0000005d06057211 */ /* 0x040fe200078e10ff */
[----:B------:R0:W-:Y:S01]  /*23c0*/  STL.64 [R1+0x308], R40 ;  /* 0x0003082801007387 */ /* 0x0001e20000100a00 */
[-C--:B------:R-:W-:Y:S02]  /*23d0*/  LEA.HI.X.SX32 R51, R69, R0.reuse, 0x1, P1 ;  /* 0x0000000045337211 */ /* 0x080fe400008f0eff */
[----:B------:R-:W-:Y:S01]  /*23e0*/  LEA R7, R6, R5, 0x2 ;  /* 0x0000000506077211 */ /* 0x000fe200078e10ff */
[----:B------:R-:W-:Y:S01]  /*23f0*/  STL.64 [R1+0x300], R38 ;  /* 0x0003002601007387 */ /* 0x000fe20000100a00 */
[----:B------:R-:W-:-:S02]  /*2400*/  LEA.HI.X.SX32 R57, R73, R0, 0x1, P0 ;  /* 0x0000000049397211 */ /* 0x000fc400000f0eff */
[----:B------:R-:W-:Y:S02]  /*2410*/  CS2R R72, SRZ ;  /* 0x0000000000487805 */ /* 0x000fe4000001ff00 */
[-C--:B------:R-:W-:Y:S01]  /*2420*/  LEA R54, P1, R75, R216.reuse, 0x1 ;  /* 0x000000d84b367211 */ /* 0x080fe200078208ff */
[C---:B------:R-:W-:Y:S01]  /*2430*/  IMAD R9, R6.reuse, 0x4, R7 ;  /* 0x0000000406097824 */ /* 0x040fe200078e0207 */
[----:B------:R-:W-:Y:S02]  /*2440*/  LEA R60, P0, R79, R216, 0x1 ;  /* 0x000000d84f3c7211 */ /* 0x000fe400078008ff */
[----:B------:R-:W-:Y:S02]  /*2450*/  LEA.HI.X.SX32 R55, R75, R0, 0x1, P1 ;  /* 0x000000004b377211 */ /* 0x000fe400008f0eff */
[----:B------:R-:W-:Y:S02]  /*2460*/  CS2R R74, SRZ ;  /* 0x00000000004a7805 */ /* 0x000fe4000001ff00 */
[----:B------:R-:W-:-:S02]  /*2470*/  LEA R95, R6, R9, 0x2 ;  /* 0x00000009065f7211 */ /* 0x000fc400078e10ff */
[----:B0-----:R-:W-:Y:S02]  /*2480*/  LEA R40, P2, R59, R216, 0x1 ;  /* 0x000000d83b287211 */ /* 0x001fe400078408ff */
[-C--:B------:R-:W-:Y:S01]  /*2490*/  LEA.HI.X.SX32 R61, R79, R0.reuse, 0x1, P0 ;  /* 0x000000004f3d7211 */ /* 0x080fe200000f0eff */
[C---:B------:R-:W-:Y:S01]  /*24a0*/  IMAD R11, R6.reuse, 0x4, R95 ;  /* 0x00000004060b7824 */ /* 0x040fe200078e025f */
[----:B------:R-:W-:Y:S02]  /*24b0*/  LEA.HI.X.SX32 R41, R59, R0, 0x1, P2 ;  /* 0x000000003b297211 */ /* 0x000fe400010f0eff */
[----:B------:R-:W-:Y:S02]  /*24c0*/  CS2R R78, SRZ ;  /* 0x00000000004e7805 */ /* 0x000fe4000001ff00 */
[C---:B------:R-:W-:Y:S02]  /*24d0*/  LEA R58, P1, R81.reuse, R216, 0x1 ;  /* 0x000000d8513a7211 */ /* 0x040fe400078208ff */
[----:B------:R-:W-:Y:S01]  /*24e0*/  LEA R13, R6, R11, 0x2 ;  /* 0x0000000b060d7211 */ /* 0x000fe200078e10ff */
[----:B------:R-:W-:Y:S01]  /*24f0*/  STL.64 [R1+0x2e0], R40 ;  /* 0x0002e02801007387 */ /* 0x000fe20000100a00 */
[----:B------:R-:W-:-:S02]  /*2500*/  LEA.HI.X.SX32 R59, R81, R0, 0x1, P1 ;  /* 0x00000000513b7211 */ /* 0x000fc400008f0eff */
[----:B------:R-:W-:Y:S02]  /*2510*/  CS2R R80, SRZ ;  /* 0x0000000000507805 */ /* 0x000fe4000001ff00 */
[-C--:B------:R-:W-:Y:S01]  /*2520*/  LEA R64, P0, R85, R216.reuse, 0x1 ;  /* 0x000000d855407211 */ /* 0x080fe200078008ff */
[----:B------:R-:W-:Y:S01]  /*2530*/  IMAD R15, R6, 0x4, R13 ;  /* 0x00000004060f7824 */ /* 0x000fe200078e020d */
[----:B------:R0:W-:Y:S01]  /*2540*/  STL.64 [R1+0x2f0], R44 ;  /* 0x0002f02c01007387 */ /* 0x0001e20000100a00 */
[----:B------:R-:W-:-:S03]  /*2550*/  LEA R62, P1, R87, R216, 0x1 ;  /* 0x000000d8573e7211 */ /* 0x000fc600078208ff */
[C---:B------:R-:W-:Y:S01]  /*2560*/  LEA R17, R6.reuse, R15, 0x2 ;  /* 0x0000000f06117211 */ /* 0x040fe200078e10ff */
[----:B------:R-:W-:Y:S01]  /*2570*/  STL.64 [R1+0x2e8], R42 ;  /* 0x0002e82a01007387 */ /* 0x000fe20000100a00 */
[----:B------:R-:W-:Y:S02]  /*2580*/  LEA.HI.X.SX32 R63, R87, R0, 0x1, P1 ;  /* 0x00000000573f7211 */ /* 0x000fe400008f0eff */
[----:B------:R-:W-:Y:S02]  /*2590*/  CS2R R86, SRZ ;  /* 0x0000000000567805 */ /* 0x000fe4000001ff00 */
[-C--:B------:R-:W-:Y:S01]  /*25a0*/  LEA R66, P1, R93, R216.reuse, 0x1 ;  /* 0x000000d85d427211 */ /* 0x080fe200078208ff */
[----:B------:R-:W-:Y:S01]  /*25b0*/  IMAD R19, R6, 0x4, R17 ;  /* 0x0000000406137824 */ /* 0x000fe200078e0211 */
[----:B0-----:R-:W-:-:S04]  /*25c0*/  LEA R44, P2, R65, R216, 0x1 ;  /* 0x000000d8412c7211 */ /* 0x001fc800078408ff */
[C---:B------:R-:W-:Y:S02]  /*25d0*/  LEA R21, R6.reuse, R19, 0x2 ;  /* 0x0000001306157211 */ /* 0x040fe400078e10ff */
[-C--:B------:R-:W-:Y:S02]  /*25e0*/  LEA.HI.X.SX32 R45, R65, R0.reuse, 0x1, P2 ;  /* 0x00000000412d7211 */ /* 0x080fe400010f0eff */
[----:B------:R-:W-:Y:S01]  /*25f0*/  LEA.HI.X.SX32 R65, R85, R0, 0x1, P0 ;  /* 0x0000000055417211 */ /* 0x000fe200000f0eff */
[----:B------:R-:W-:Y:S01]  /*2600*/  IMAD R23, R6, 0x4, R21 ;  /* 0x0000000406177824 */ /* 0x000fe200078e0215 */
[----:B------:R-:W-:Y:S01]  /*2610*/  LEA R68, P0, R91, R216, 0x1 ;  /* 0x000000d85b447211 */ /* 0x000fe200078008ff */
[----:B------:R-:W-:Y:S01]  /*2620*/  STL.64 [R1+0x2c8], R44 ;  /* 0x0002c82c01007387 */ /* 0x000fe20000100a00 */
[----:B------:R-:W-:Y:S02]  /*2630*/  LEA.HI.X.SX32 R67, R93, R0, 0x1, P1 ;  /* 0x000000005d437211 */ /* 0x000fe400008f0eff */
[----:B------:R-:W-:-:S02]  /*2640*/  CS2R R92, SRZ ;  /* 0x00000000005c7805 */ /* 0x000fc4000001ff00 */
[C---:B------:R-:W-:Y:S01]  /*2650*/  LEA R25, R6.reuse, R23, 0x2 ;  /* 0x0000001706197211 */ /* 0x040fe200078e10ff */
[----:B------:R0:W-:Y:S01]  /*2660*/  STL.64 [R1+0x2d8], R48 ;  /* 0x0002d83001007387 */ /* 0x0001e20000100a00 */
[----:B------:R-:W-:Y:S02]  /*2670*/  LEA.HI.X.SX32 R69, R91, R0, 0x1, P0 ;  /* 0x000000005b457211 */ /* 0x000fe400000f0eff */
[----:B------:R-:W-:Y:S02]  /*2680*/  CS2R R84, SRZ ;  /* 0x0000000000547805 */ /* 0x000fe4000001ff00 */
[----:B------:R-:W-:Y:S01]  /*2690*/  LEA R70, P0, R7, R216, 0x1 ;  /* 0x000000d807467211 */ /* 0x000fe200078008ff */
[----:B------:R-:W-:Y:S01]  /*26a0*/  IMAD R27, R6, 0x4, R25 ;  /* 0x00000004061b7824 */ /* 0x000fe200078e0219 */
[----:B------:R-:W-:Y:S01]  /*26b0*/  STL.64 [R1+0x2d0], R46 ;  /* 0x0002d02e01007387 */ /* 0x000fe20000100a00 */
[----:B------:R-:W-:-:S03]  /*26c0*/  CS2R R90, SRZ ;  /* 0x00000000005a7805 */ /* 0x000fc6000001ff00 */
[----:B------:R-:W-:Y:S02]  /*26d0*/  LEA R29, R6, R27, 0x2 ;  /* 0x0000001b061d7211 */ /* 0x000fe400078e10ff */
[----:B0-----:R-:W-:-:S03]  /*26e0*/  LEA R48, P2, R71, R216, 0x1 ;  /* 0x000000d847307211 */ /* 0x001fc600078408ff */
[C---:B------:R-:W-:Y:S01]  /*26f0*/  IMAD R31, R6.reuse, 0x4, R29 ;  /* 0x00000004061f7824 */ /* 0x040fe200078e021d */
[-C--:B------:R-:W-:Y:S02]  /*2700*/  LEA.HI.X.SX32 R49, R71, R0.reuse, 0x1, P2 ;  /* 0x0000000047317211 */ /* 0x080fe400010f0eff */
[----:B------:R-:W-:Y:S02]  /*2710*/  LEA.HI.X.SX32 R71, R7, R0, 0x1, P0 ;  /* 0x0000000007477211 */ /* 0x000fe400000f0eff */
[C---:B------:R-:W-:Y:S01]  /*2720*/  LEA R33, R6.reuse, R31, 0x2 ;  /* 0x0000001f06217211 */ /* 0x040fe200078e10ff */
[----:B------:R-:W-:Y:S04]  /*2730*/  STL.64 [R1+0x2b0], R48 ;  /* 0x0002b03001007387 */ /* 0x000fe80000100a00 */
[C---:B------:R-:W-:Y:S01]  /*2740*/  IMAD R35, R6.reuse, 0x4, R33 ;  /* 0x0000000406237824 */ /* 0x040fe200078e0221 */
[----:B------:R0:W-:Y:S04]  /*2750*/  STL.64 [R1+0x2c0], R52 ;  /* 0x0002c03401007387 */ /* 0x0001e80000100a00 */
[C---:B------:R-:W-:Y:S01]  /*2760*/  LEA R37, R6.reuse, R35, 0x2 ;  /* 0x0000002306257211 */ /* 0x040fe200078e10ff */
[----:B------:R-:W-:Y:S04]  /*2770*/  STL.64 [R1+0x2b8], R50 ;  /* 0x0002b83201007387 */ /* 0x000fe80000100a00 */
[----:B------:R-:W-:Y:S01]  /*2780*/  IMAD R39, R6, 0x4, R37 ;  /* 0x0000000406277824 */ /* 0x000fe200078e0225 */
[----:B0-----:R-:W-:-:S04]  /*2790*/  LEA R52, P2, R77, R216, 0x1 ;  /* 0x000000d84d347211 */ /* 0x001fc800078408ff */
[C---:B------:R-:W-:Y:S02]  /*27a0*/  LEA R41, R6.reuse, R39, 0x2 ;  /* 0x0000002706297211 */ /* 0x040fe400078e10ff */
[----:B------:R-:W-:Y:S02]  /*27b0*/  LEA.HI.X.SX32 R53, R77, R0, 0x1, P2 ;  /* 0x000000004d357211 */ /* 0x000fe400010f0eff */
[----:B------:R-:W-:Y:S01]  /*27c0*/  CS2R R76, SRZ ;  /* 0x00000000004c7805 */ /* 0x000fe2000001ff00 */
[C---:B------:R-:W-:Y:S02]  /*27d0*/  IMAD R43, R6.reuse, 0x4, R41 ;  /* 0x00000004062b7824 */ /* 0x040fe400078e0229 */
[----:B------:R-:W-:Y:S03]  /*27e0*/  STL.64 [R1+0x298], R52 ;  /* 0x0002983401007387 */ /* 0x000fe60000100a00 */
[C---:B------:R-:W-:Y:S01]  /*27f0*/  LEA R45, R6.reuse, R43, 0x2 ;  /* 0x0000002b062d7211 */ /* 0x040fe200078e10ff */
[----:B------:R0:W-:Y:S04]  /*2800*/  STL.64 [R1+0x2a8], R56 ;  /* 0x0002a83801007387 */ /* 0x0001e80000100a00 */
[C---:B------:R-:W-:Y:S01]  /*2810*/  IMAD R47, R6.reuse, 0x4, R45 ;  /* 0x00000004062f7824 */ /* 0x040fe200078e022d */
[----:B------:R1:W-:Y:S04]  /*2820*/  STL.64 [R1+0x2a0], R54 ;  /* 0x0002a03601007387 */ /* 0x0003e80000100a00 */
[----:B------:R-:W-:-:S02]  /*2830*/  LEA R49, R6, R47, 0x2 ;  /* 0x0000002f06317211 */ /* 0x000fc400078e10ff */
[----:B0-----:R-:W-:-:S03]  /*2840*/  LEA R56, P2, R83, R216, 0x1 ;  /* 0x000000d853387211 */ /* 0x001fc600078408ff */
[C---:B------:R-:W-:Y:S01]  /*2850*/  IMAD R51, R6.reuse, 0x4, R49 ;  /* 0x0000000406337824 */ /* 0x040fe200078e0231 */
[----:B------:R-:W-:Y:S02]  /*2860*/  LEA.HI.X.SX32 R57, R83, R0, 0x1, P2 ;  /* 0x0000000053397211 */ /* 0x000fe400010f0eff */
[----:B------:R-:W-:Y:S02]  /*2870*/  CS2R R82, SRZ ;  /* 0x0000000000527805 */ /* 0x000fe4000001ff00 */
[C---:B------:R-:W-:Y:S01]  /*2880*/  LEA R53, R6.reuse, R51, 0x2 ;  /* 0x0000003306357211 */ /* 0x040fe200078e10ff */
[----:B------:R0:W-:Y:S04]  /*2890*/  STL.64 [R1+0x280], R56 ;  /* 0x0002803801007387 */ /* 0x0001e80000100a00 */
[C---:B-1----:R-:W-:Y:S01]  /*28a0*/  IMAD R55, R6.reuse, 0x4, R53 ;  /* 0x0000000406377824 */ /* 0x042fe200078e0235 */
[----:B------:R1:W-:Y:S04]  /*28b0*/  STL.64 [R1+0x290], R60 ;  /* 0x0002903c01007387 */ /* 0x0003e80000100a00 */
[----:B------:R2:W-:Y:S01]  /*28c0*/  STL.64 [R1+0x288], R58 ;  /* 0x0002883a01007387 */ /* 0x0005e20000100a00 */
[----:B0-----:R-:W-:-:S02]  /*28d0*/  LEA R57, R6, R55, 0x2 ;  /* 0x0000003706397211 */ /* 0x001fc400078e10ff */
[----:B-1----:R-:W-:-:S04]  /*28e0*/  LEA R60, P2, R89, R216, 0x1 ;  /* 0x000000d8593c7211 */ /* 0x002fc800078408ff */
[----:B------:R-:W-:Y:S01]  /*28f0*/  LEA.HI.X.SX32 R61, R89, R0, 0x1, P2 ;  /* 0x00000000593d7211 */ /* 0x000fe200010f0eff */
[----:B--2---:R-:W-:Y:S01]  /*2900*/  IMAD R59, R6, 0x4, R57 ;  /* 0x00000004063b7824 */ /* 0x004fe200078e0239 */
[----:B------:R-:W-:-:S03]  /*2910*/  CS2R R88, SRZ ;  /* 0x0000000000587805 */ /* 0x000fc6000001ff00 */
[----:B------:R0:W-:Y:S04]  /*2920*/  STL.64 [R1+0x268], R60 ;  /* 0x0002683c01007387 */ /* 0x0001e80000100a00 */
[----:B------:R1:W-:Y:S04]  /*2930*/  STL.64 [R1+0x278], R64 ;  /* 0x0002784001007387 */ /* 0x0003e80000100a00 */
[----:B------:R2:W-:Y:S01]  /*2940*/  STL.64 [R1+0x270], R62 ;  /* 0x0002703e01007387 */ /* 0x0005e20000100a00 */
[----:B0-----:R-:W-:-:S03]  /*2950*/  LEA R61, R6, R59, 0x2 ;  /* 0x0000003b063d7211 */ /* 0x001fc600078e10ff */
[----:B------:R0:W-:Y:S01]  /*2960*/  STL.64 [R1+0x260], R68 ;  /* 0x0002604401007387 */ /* 0x0001e20000100a00 */
[----:B-1----:R-:W-:-:S03]  /*2970*/  LEA R64, P2, R5, R216, 0x1 ;  /* 0x000000d805407211 */ /* 0x002fc600078408ff */
[----:B------:R1:W-:Y:S01]  /*2980*/  STL.64 [R1+0x258], R66 ;  /* 0x0002584201007387 */ /* 0x0003e20000100a00 */
[----:B--2---:R-:W-:Y:S01]  /*2990*/  IMAD R63, R6, 0x4, R61 ;  /* 0x00000004063f7824 */ /* 0x004fe200078e023d */
[----:B------:R-:W-:Y:S02]  /*29a0*/  LEA.HI.X.SX32 R65, R5, R0, 0x1, P2 ;  /* 0x0000000005417211 */ /* 0x000fe400010f0eff */
[----:B0-----:R-:W-:-:S03]  /*29b0*/  LEA R68, P1, R9, R216, 0x1 ;  /* 0x000000d809447211 */ /* 0x001fc600078208ff */
[----:B------:R0:W-:Y:S01]  /*29c0*/  STL.64 [R1+0x250], R64 ;  /* 0x0002504001007387 */ /* 0x0001e20000100a00 */
[C---:B------:R-:W-:Y:S02]  /*29d0*/  LEA R5, R6.reuse, R63, 0x2 ;  /* 0x0000003f06057211 */ /* 0x040fe400078e10ff */
[----:B-1----:R-:W-:Y:S01]  /*29e0*/  LEA R66, P2, R95, R216, 0x1 ;  /* 0x000000d85f427211 */ /* 0x002fe200078408ff */
[----:B------:R1:W-:Y:S01]  /*29f0*/  STL.64 [R1+0x248], R70 ;  /* 0x0002484601007387 */ /* 0x0003e20000100a00 */
[-C--:B------:R-:W-:Y:S02]  /*2a00*/  LEA.HI.X.SX32 R69, R9, R0.reuse, 0x1, P1 ;  /* 0x0000000009457211 */ /* 0x080fe400008f0eff */
[----:B------:R-:W-:Y:S02]  /*2a10*/  LEA.HI.X.SX32 R67, R95, R0, 0x1, P2 ;  /* 0x000000005f437211 */ /* 0x000fe400010f0eff */
[----:B------:R-:W-:Y:S01]  /*2a20*/  CS2R R94, SRZ ;  /* 0x00000000005e7805 */ /* 0x000fe2000001ff00 */
[----:B------:R2:W-:Y:S01]  /*2a30*/  STL.64 [R1+0x240], R68 ;  /* 0x0002404401007387 */ /* 0x0005e20000100a00 */
[----:B0-----:R-:W-:-:S03]  /*2a40*/  IMAD R65, R6, 0x4, R5 ;  /* 0x0000000406417824 */ /* 0x001fc600078e0205 */
[----:B------:R0:W-:Y:S01]  /*2a50*/  STL.64 [R1+0x238], R66 ;  /* 0x0002384201007387 */ /* 0x0001e20000100a00 */
[C---:B-1----:R-:W-:Y:S02]  /*2a60*/  LEA R70, P0, R11.reuse, R216, 0x1 ;  /* 0x000000d80b467211 */ /* 0x042fe400078008ff */
[C---:B------:R-:W-:Y:S02]  /*2a70*/  LEA R7, R6.reuse, R65, 0x2 ;  /* 0x0000004106077211 */ /* 0x040fe400078e10ff */
[----:B------:R-:W-:Y:S02]  /*2a80*/  LEA.HI.X.SX32 R71, R11, R0, 0x1, P0 ;  /* 0x000000000b477211 */ /* 0x000fe400000f0eff */
[-C--:B--2---:R-:W-:Y:S01]  /*2a90*/  LEA R68, P1, R13, R216.reuse, 0x1 ;  /* 0x000000d80d447211 */ /* 0x084fe200078208ff */
[----:B------:R-:W-:Y:S02]  /*2aa0*/  IMAD R9, R6, 0x4, R7 ;  /* 0x0000000406097824 */ /* 0x000fe400078e0207 */
[----:B------:R1:W-:Y:S01]  /*2ab0*/  STL.64 [R1+0x230], R70 ;  /* 0x0002304601007387 */ /* 0x0003e20000100a00 */
[----:B0-----:R-:W-:-:S02]  /*2ac0*/  LEA R66, P2, R15, R216, 0x1 ;  /* 0x000000d80f427211 */ /* 0x001fc400078408ff */
[-C--:B------:R-:W-:Y:S02]  /*2ad0*/  LEA.HI.X.SX32 R69, R13, R0.reuse, 0x1, P1 ;  /* 0x000000000d457211 */ /* 0x080fe400008f0eff */
[----:B------:R-:W-:Y:S02]  /*2ae0*/  LEA.HI.X.SX32 R67, R15, R0, 0x1, P2 ;  /* 0x000000000f437211 */ /* 0x000fe400010f0eff */
[----:B------:R-:W-:Y:S01]  /*2af0*/  LEA R11, R6, R9, 0x2 ;  /* 0x00000009060b7211 */ /* 0x000fe200078e10ff */
[----:B------:R0:W-:Y:S01]  /*2b00*/  STL.64 [R1+0x228], R68 ;  /* 0x0002284401007387 */ /* 0x0001e20000100a00 */
[----:B-1----:R-:W-:-:S03]  /*2b10*/  LEA R70, P0, R17, R216, 0x1 ;  /* 0x000000d811467211 */ /* 0x002fc600078008ff */
[----:B------:R1:W-:Y:S01]  /*2b20*/  STL.64 [R1+0x220], R66 ;  /* 0x0002204201007387 */ /* 0x0003e20000100a00 */
[----:B------:R-:W-:Y:S01]  /*2b30*/  IMAD R13, R6, 0x4, R11 ;  /* 0x00000004060d7824 */ /* 0x000fe200078e020b */
[----:B------:R-:W-:-:S04]  /*2b40*/  LEA.HI.X.SX32 R71, R17, R0, 0x1, P0 ;  /* 0x0000000011477211 */ /* 0x000fc800000f0eff */
[C---:B------:R-:W-:Y:S02]  /*2b50*/  LEA R15, R6.reuse, R13, 0x2 ;  /* 0x0000000d060f7211 */ /* 0x040fe400078e10ff */
[-C--:B0-----:R-:W-:Y:S01]  /*2b60*/  LEA R68, P1, R19, R216.reuse, 0x1 ;  /* 0x000000d813447211 */ /* 0x081fe200078208ff */
[----:B------:R0:W-:Y:S02]  /*2b70*/  STL.64 [R1+0x218], R70 ;  /* 0x0002184601007387 */ /* 0x0001e40000100a00 */
[----:B------:R-:W-:Y:S01]  /*2b80*/  IMAD R17, R6, 0x4, R15 ;  /* 0x0000000406117824 */ /* 0x000fe200078e020f */
[----:B-1----:R-:W-:Y:S02]  /*2b90*/  LEA R66, P2, R21, R216, 0x1 ;  /* 0x000000d815427211 */ /* 0x002fe400078408ff */
[-C--:B------:R-:W-:Y:S02]  /*2ba0*/  LEA.HI.X.SX32 R69, R19, R0.reuse, 0x1, P1 ;  /* 0x0000000013457211 */ /* 0x080fe400008f0eff */
[----:B------:R-:W-:-:S02]  /*2bb0*/  LEA.HI.X.SX32 R67, R21, R0, 0x1, P2 ;  /* 0x0000000015437211 */ /* 0x000fc400010f0eff */
[C---:B------:R-:W-:Y:S01]  /*2bc0*/  LEA R18, P2, R27.reuse, R216, 0x1 ;  /* 0x000000d81b127211 */ /* 0x040fe200078408ff */
[----:B------:R1:W-:Y:S01]  /*2bd0*/  STL.64 [R1+0x210], R68 ;  /* 0x0002104401007387 */ /* 0x0003e20000100a00 */
[----:B0-----:R-:W-:Y:S02]  /*2be0*/  CS2R R70, SRZ ;  /* 0x0000000000467805 */ /* 0x001fe4000001ff00 */
[----:B------:R-:W-:Y:S01]  /*2bf0*/  LEA.HI.X.SX32 R19, R27, R0, 0x1, P2 ;  /* 0x000000001b137211 */ /* 0x000fe200010f0eff */
[----:B------:R0:W-:Y:S01]  /*2c00*/  STL.64 [R1+0x208], R66 ;  /* 0x0002084201007387 */ /* 0x0001e20000100a00 */
[----:B------:R-:W-:-:S03]  /*2c10*/  LEA R22, P2, R33, R216, 0x1 ;  /* 0x000000d821167211 */ /* 0x000fc600078408ff */
[----:B------:R2:W-:Y:S01]  /*2c20*/  STL.64 [R1+0x1f0], R18 ;  /* 0x0001f01201007387 */ /* 0x0005e20000100a00 */
[-C--:B-1----:R-:W-:Y:S02]  /*2c30*/  LEA R68, P0, R23, R216.reuse, 0x1 ;  /* 0x000000d817447211 */ /* 0x082fe400078008ff */
[----:B0-----:R-:W-:Y:S02]  /*2c40*/  LEA R66, P1, R25, R216, 0x1 ;  /* 0x000000d819427211 */ /* 0x001fe400078208ff */
[-C--:B------:R-:W-:Y:S02]  /*2c50*/  LEA.HI.X.SX32 R69, R23, R0.reuse, 0x1, P0 ;  /* 0x0000000017457211 */ /* 0x080fe400000f0eff */
[----:B------:R-:W-:Y:S02]  /*2c60*/  LEA.HI.X.SX32 R67, R25, R0, 0x1, P1 ;  /* 0x0000000019437211 */ /* 0x000fe400008f0eff */
[----:B--2---:R-:W-:Y:S01]  /*2c70*/  LEA R19, R6, R17, 0x2 ;  /* 0x0000001106137211 */ /* 0x004fe200078e10ff */
[----:B------:R0:W-:Y:S01]  /*2c80*/  STL.64 [R1+0x200], R68 ;  /* 0x0002004401007387 */ /* 0x0001e20000100a00 */
[----:B------:R-:W-:-:S02]  /*2c90*/  LEA R24, P1, R31, R216, 0x1 ;  /* 0x000000d81f187211 */ /* 0x000fc400078208ff */
[----:B------:R-:W-:Y:S01]  /*2ca0*/  LEA.HI.X.SX32 R23, R33, R0, 0x1, P2 ;  /* 0x0000000021177211 */ /* 0x000fe200010f0eff */
[----:B------:R1:W-:Y:S01]  /*2cb0*/  STL.64 [R1+0x1f8], R66 ;  /* 0x0001f84201007387 */ /* 0x0003e20000100a00 */
[----:B------:R-:W-:Y:S01]  /*2cc0*/  LEA R26, P2, R39, R216, 0x1 ;  /* 0x000000d8271a7211 */ /* 0x000fe200078408ff */
[----:B------:R-:W-:Y:S01]  /*2cd0*/  IMAD R21, R6, 0x4, R19 ;  /* 0x0000000406157824 */ /* 0x000fe200078e0213 */
[-C--:B------:R-:W-:Y:S01]  /*2ce0*/  LEA.HI.X.SX32 R25, R31, R0.reuse, 0x1, P1 ;  /* 0x000000001f197211 */ /* 0x080fe200008f0eff */
[----:B------:R2:W-:Y:S01]  /*2cf0*/  STL.64 [R1+0x1d8], R22 ;  /* 0x0001d81601007387 */ /* 0x0005e20000100a00 */
[----:B------:R-:W-:Y:S02]  /*2d00*/  LEA.HI.X.SX32 R27, R39, R0, 0x1, P2 ;  /* 0x00000000271b7211 */ /* 0x000fe400010f0eff */
[----:B------:R-:W-:Y:S02]  /*2d10*/  LEA R28, P1, R37, R216, 0x1 ;  /* 0x000000d8251c7211 */ /* 0x000fe400078208ff */
[----:B0-----:R-:W-:-:S02]  /*2d20*/  CS2R R68, SRZ ;  /* 0x0000000000447805 */ /* 0x001fc4000001ff00 */
[----:B-1----:R-:W-:-:S04]  /*2d30*/  LEA R66, P0, R29, R216, 0x1 ;  /* 0x000000d81d427211 */ /* 0x002fc800078008ff */
[----:B------:R-:W-:Y:S02]  /*2d40*/  LEA.HI.X.SX32 R67, R29, R0, 0x1, P0 ;  /* 0x000000001d437211 */ /* 0x000fe400000f0eff */
[C---:B------:R-:W-:Y:S02]  /*2d50*/  LEA R30, P0, R35.reuse, R216, 0x1 ;  /* 0x000000d8231e7211 */ /* 0x040fe400078008ff */
[----:B--2---:R-:W-:Y:S01]  /*2d60*/  LEA R23, R6, R21, 0x2 ;  /* 0x0000001506177211 */ /* 0x004fe200078e10ff */
[----:B------:R0:W-:Y:S01]  /*2d70*/  STL.64 [R1+0x1e8], R66 ;  /* 0x0001e84201007387 */ /* 0x0001e20000100a00 */
[----:B------:R-:W-:Y:S02]  /*2d80*/  LEA.HI.X.SX32 R31, R35, R0, 0x1, P0 ;  /* 0x00000000231f7211 */ /* 0x000fe400000f0eff */
[----:B------:R-:W-:Y:S01]  /*2d90*/  LEA R34, P0, R41, R216, 0x1 ;  /* 0x000000d829227211 */ /* 0x000fe200078008ff */
[----:B------:R1:W-:Y:S01]  /*2da0*/  STL.64 [R1+0x1e0], R24 ;  /* 0x0001e01801007387 */ /* 0x0003e20000100a00 */
[----:B------:R-:W-:-:S02]  /*2db0*/  LEA.HI.X.SX32 R29, R37, R0, 0x1, P1 ;  /* 0x00000000251d7211 */ /* 0x000fc400008f0eff */
[----:B------:R-:W-:Y:S01]  /*2dc0*/  LEA.HI.X.SX32 R35, R41, R0, 0x1, P0 ;  /* 0x0000000029237211 */ /* 0x000fe200000f0eff */
[----:B------:R2:W-:Y:S01]  /*2dd0*/  STL.64 [R1+0x1c0], R26 ;  /* 0x0001c01a01007387 */ /* 0x0005e20000100a00 */
[-C--:B------:R-:W-:Y:S02]  /*2de0*/  LEA R32, P1, R43, R216.reuse, 0x1 ;  /* 0x000000d82b207211 */ /* 0x080fe400078208ff */
[----:B------:R-:W-:Y:S01]  /*2df0*/  LEA R38, P0, R47, R216, 0x1 ;  /* 0x000000d82f267211 */ /* 0x000fe200078008ff */
[----:B------:R3:W-:Y:S01]  /*2e00*/  STL.64 [R1+0x1d0], R30 ;  /* 0x0001d01e01007387 */ /* 0x0007e20000100a00 */
[-C--:B------:R-:W-:Y:S02]  /*2e10*/  LEA.HI.X.SX32 R33, R43, R0.reuse, 0x1, P1 ;  /* 0x000000002b217211 */ /* 0x080fe400008f0eff */
[----:B0-----:R-:W-:Y:S02]  /*2e20*/  CS2R R66, SRZ ;  /* 0x0000000000427805 */ /* 0x001fe4000001ff00 */
[----:B------:R-:W-:Y:S01]  /*2e30*/  LEA.HI.X.SX32 R39, R47, R0, 0x1, P0 ;  /* 0x000000002f277211 */ /* 0x000fe200000f0eff */
[----:B-1----:R-:W-:Y:S01]  /*2e40*/  IMAD R25, R6, 0x4, R23 ;  /* 0x0000000406197824 */ /* 0x002fe200078e0217 */
[----:B------:R0:W-:Y:S01]  /*2e50*/  STL.64 [R1+0x1c8], R28 ;  /* 0x0001c81c01007387 */ /* 0x0001e20000100a00 */
[----:B------:R-:W-:-:S02]  /*2e60*/  LEA R36, P1, R49, R216, 0x1 ;  /* 0x000000d831247211 */ /* 0x000fc400078208ff */
[-C--:B------:R-:W-:Y:S01]  /*2e70*/  LEA R42, P0, R53, R216.reuse, 0x1 ;  /* 0x000000d8352a7211 */ /* 0x080fe200078008ff */
[----:B--2---:R-:W-:Y:S01]  /*2e80*/  IMAD R26, R3, 0x1e, RZ ;  /* 0x0000001e031a7824 */ /* 0x004fe200078e02ff */
[C---:B------:R-:W-:Y:S02]  /*2e90*/  LEA R27, R6.reuse, R25, 0x2 ;  /* 0x00000019061b7211 */ /* 0x040fe400078e10ff */
[----:B---3--:R-:W-:Y:S02]  /*2ea0*/  LEA R30, P2, R45, R216, 0x1 ;  /* 0x000000d82d1e7211 */ /* 0x008fe400078408ff */
[-C--:B------:R-:W-:Y:S02]  /*2eb0*/  LEA.HI.X.SX32 R37, R49, R0.reuse, 0x1, P1 ;  /* 0x0000000031257211 */ /* 0x080fe400008f0eff */
[-C--:B------:R-:W-:Y:S01]  /*2ec0*/  LEA.HI.X.SX32 R31, R45, R0.reuse, 0x1, P2 ;  /* 0x000000002d1f7211 */ /* 0x080fe200010f0eff */
[----:B0-----:R-:W-:Y:S01]  /*2ed0*/  IMAD R29, R6, 0x4, R27 ;  /* 0x00000004061d7824 */ /* 0x001fe200078e021b */
[----:B------:R-:W-:-:S02]  /*2ee0*/  LEA.HI.X.SX32 R43, R53, R0, 0x1, P0 ;  /* 0x00000000352b7211 */ /* 0x000fc400000f0eff */
[----:B------:R-:W-:Y:S02]  /*2ef0*/  CS2R R52, SRZ ;  /* 0x0000000000347805 */ /* 0x000fe4000001ff00 */
[-C--:B------:R-:W-:Y:S01]  /*2f00*/  LEA R40, P1, R55, R216.reuse, 0x1 ;  /* 0x000000d837287211 */ /* 0x080fe200078208ff */
[----:B------:R0:W-:Y:S01]  /*2f10*/  STL.64 [R1+0x1a8], R30 ;  /* 0x0001a81e01007387 */ /* 0x0001e20000100a00 */
[----:B------:R-:W-:Y:S02]  /*2f20*/  LEA R46, P0, R59, R216, 0x1 ;  /* 0x000000d83b2e7211 */ /* 0x000fe400078008ff */
[----:B------:R-:W-:Y:S01]  /*2f30*/  LEA.HI.X.SX32 R41, R55, R0, 0x1, P1 ;  /* 0x0000000037297211 */ /* 0x000fe200008f0eff */
[----:B------:R1:W-:Y:S01]  /*2f40*/  STL.64 [R1+0x1b8], R34 ;  /* 0x0001b82201007387 */ /* 0x0003e20000100a00 */
[----:B------:R-:W-:Y:S02]  /*2f50*/  LEA R44, P1, R61, R216, 0x1 ;  /* 0x000000d83d2c7211 */ /* 0x000fe400078208ff */
[----:B------:R-:W-:-:S02]  /*2f60*/  CS2R R54, SRZ ;  /* 0x0000000000367805 */ /* 0x000fc4000001ff00 */
[-C--:B------:R-:W-:Y:S01]  /*2f70*/  LEA.HI.X.SX32 R47, R59, R0.reuse, 0x1, P0 ;  /* 0x000000003b2f7211 */ /* 0x080fe200000f0eff */
[----:B------:R2:W-:Y:S01]  /*2f80*/  STL.64 [R1+0x1b0], R32 ;  /* 0x0001b02001007387 */ /* 0x0005e20000100a00 */
[----:B------:R-:W-:Y:S02]  /*2f90*/  LEA.HI.X.SX32 R45, R61, R0, 0x1, P1 ;  /* 0x000000003d2d7211 */ /* 0x000fe400008f0eff */
[----:B------:R-:W-:Y:S02]  /*2fa0*/  CS2R R60, SRZ ;  /* 0x00000000003c7805 */ /* 0x000fe4000001ff00 */
[----:B------:R-:W-:Y:S02]  /*2fb0*/  LEA R50, P0, R5, R216, 0x1 ;  /* 0x000000d805327211 */ /* 0x000fe400078008ff */
[----:B------:R-:W-:Y:S02]  /*2fc0*/  CS2R R58, SRZ ;  /* 0x00000000003a7805 */ /* 0x000fe4000001ff00 */
[----:B0-----:R-:W-:-:S02]  /*2fd0*/  LEA R31, R6, R29, 0x2 ;  /* 0x0000001d061f7211 */ /* 0x001fc400078e10ff */
[-C--:B------:R-:W-:Y:S02]  /*2fe0*/  LEA R48, P1, R65, R216.reuse, 0x1 ;  /* 0x000000d841307211 */ /* 0x080fe400078208ff */
[----:B-1----:R-:W-:Y:S02]  /*2ff0*/  LEA R34, P2, R51, R216, 0x1 ;  /* 0x000000d833227211 */ /* 0x002fe400078408ff */
[-C--:B------:R-:W-:Y:S01]  /*3000*/  LEA.HI.X.SX32 R49, R65, R0.reuse, 0x1, P1 ;  /* 0x0000000041317211 */ /* 0x080fe200008f0eff */
[C---:B--2---:R-:W-:Y:S01]  /*3010*/  IMAD R33, R6.reuse, 0x4, R31 ;  /* 0x0000000406217824 */ /* 0x044fe200078e021f */
[-C--:B------:R-:W-:Y:S02]  /*3020*/  LEA.HI.X.SX32 R35, R51, R0.reuse, 0x1, P2 ;  /* 0x0000000033237211 */ /* 0x080fe400010f0eff */
[----:B------:R-:W-:Y:S02]  /*3030*/  CS2R R64, SRZ ;  /* 0x0000000000407805 */ /* 0x000fe4000001ff00 */
[----:B------:R-:W-:Y:S01]  /*3040*/  LEA.HI.X.SX32 R51, R5, R0, 0x1, P0 ;  /* 0x0000000005337211 */ /* 0x000fe200000f0eff */
[----:B------:R0:W-:Y:S04]  /*3050*/  STL.64 [R1+0x190], R34 ;  /* 0x0001902201007387 */ /* 0x0001e80000100a00 */
[----:B------:R1:W-:Y:S04]  /*3060*/  STL.64 [R1+0x1a0], R38 ;  /* 0x0001a02601007387 */ /* 0x0003e80000100a00 */
[----:B------:R2:W-:Y:S01]  /*3070*/  STL.64 [R1+0x198], R36 ;  /* 0x0001982401007387 */ /* 0x0005e20000100a00 */
[----:B0-----:R-:W-:Y:S01]  /*3080*/  LEA R35, R6, R33, 0x2 ;  /* 0x0000002106237211 */ /* 0x001fe200078e10ff */
[----:B------:R-:W-:Y:S01]  /*3090*/  IMAD R34, R3, 0x26, RZ ;  /* 0x0000002603227824 */ /* 0x000fe200078e02ff */
[----:B-1----:R-:W-:-:S04]  /*30a0*/  LEA R38, P2, R57, R216, 0x1 ;  /* 0x000000d839267211 */ /* 0x002fc800078408ff */
[----:B------:R-:W-:Y:S01]  /*30b0*/  LEA.HI.X.SX32 R39, R57, R0, 0x1, P2 ;  /* 0x0000000039277211 */ /* 0x000fe200010f0eff */
[C---:B--2---:R-:W-:Y:S01]  /*30c0*/  IMAD R37, R6.reuse, 0x4, R35 ;  /* 0x0000000406257824 */ /* 0x044fe200078e0223 */
[----:B------:R-:W-:Y:S01]  /*30d0*/  CS2R R56, SRZ ;  /* 0x0000000000387805 */ /* 0x000fe2000001ff00 */
[C---:B------:R-:W-:Y:S02]  /*30e0*/  IMAD R36, R3.reuse, 0x28, RZ ;  /* 0x0000002803247824 */ /* 0x040fe400078e02ff */
        /* <DEDUP_REMOVED lines=9> */
[----:B------:R-:W-:Y:S02]  /*3180*/  IMAD R40, R3, 0x2c, RZ ;  /* 0x0000002c03287824 */ /* 0x000fe400078e02ff */
[----:B------:R0:W-:Y:S04]  /*3190*/  STL.64 [R1+0x160], R42 ;  /* 0x0001602a01007387 */ /* 0x0001e80000100a00 */
[----:B------:R1:W-:Y:S04]  /*31a0*/  STL.64 [R1+0x170], R46 ;  /* 0x0001702e01007387 */ /* 0x0003e80000100a00 */
[----:B------:R2:W-:Y:S01]  /*31b0*/  STL.64 [R1+0x168], R44 ;  /* 0x0001682c01007387 */ /* 0x0005e20000100a00 */
[----:B0-----:R-:W-:-:S03]  /*31c0*/  LEA R43, R6, R41, 0x2 ;  /* 0x00000029062b7211 */ /* 0x001fc600078e10ff */
[----:B------:R0:W-:Y:S01]  /*31d0*/  STL.64 [R1+0x158], R50 ;  /* 0x0001583201007387 */ /* 0x0001e20000100a00 */
[----:B------:R-:W-:Y:S01]  /*31e0*/  IMAD R42, R3, 0x2e, RZ ;  /* 0x0000002e032a7824 */ /* 0x000fe200078e02ff */
[C---:B-1----:R-:W-:Y:S02]  /*31f0*/  LEA R46, P2, R7.reuse, R216, 0x1 ;  /* 0x000000d8072e7211 */ /* 0x042fe400078408ff */
[----:B------:R1:W-:Y:S02]  /*3200*/  STL.64 [R1+0x150], R48 ;  /* 0x0001503001007387 */ /* 0x0003e40000100a00 */
[----:B------:R-:W-:Y:S01]  /*3210*/  LEA.HI.X.SX32 R47, R7, R0, 0x1, P2 ;  /* 0x00000000072f7211 */ /* 0x000fe200010f0eff */
[----:B--2---:R-:W-:Y:S02]  /*3220*/  IMAD R45, R6, 0x4, R43 ;  /* 0x00000004062d7824 */ /* 0x004fe400078e022b */
[----:B------:R-:W-:Y:S02]  /*3230*/  IMAD R44, R3, 0x30, RZ ;  /* 0x00000030032c7824 */ /* 0x000fe400078e02ff */
[----:B------:R2:W-:Y:S01]  /*3240*/  STL.64 [R1+0x148], R46 ;  /* 0x0001482e01007387 */ /* 0x0005e20000100a00 */
[----:B0-----:R-:W-:-:S02]  /*3250*/  LEA R50, P0, R9, R216, 0x1 ;  /* 0x000000d809327211 */ /* 0x001fc400078008ff */
[C---:B------:R-:W-:Y:S02]  /*3260*/  LEA R5, R6.reuse, R45, 0x2 ;  /* 0x0000002d06057211 */ /* 0x040fe400078e10ff */
[----:B------:R-:W-:Y:S02]  /*3270*/  LEA.HI.X.SX32 R51, R9, R0, 0x1, P0 ;  /* 0x0000000009337211 */ /* 0x000fe400000f0eff */
[----:B-1----:R-:W-:Y:S01]  /*3280*/  LEA R48, P1, R11, R216, 0x1 ;  /* 0x000000d80b307211 */ /* 0x002fe200078208ff */
[----:B------:R-:W-:-:S03]  /*3290*/  IMAD R7, R6, 0x4, R5 ;  /* 0x0000000406077824 */ /* 0x000fc600078e0205 */
[----:B------:R-:W-:Y:S02]  /*32a0*/  LEA.HI.X.SX32 R49, R11, R0, 0x1, P1 ;  /* 0x000000000b317211 */ /* 0x000fe400008f0eff */
[-C--:B--2---:R-:W-:Y:S02]  /*32b0*/  LEA R46, P2, R13, R216.reuse, 0x1 ;  /* 0x000000d80d2e7211 */ /* 0x084fe400078408ff */
[----:B------:R-:W-:Y:S02]  /*32c0*/  LEA R10, P1, R17, R216, 0x1 ;  /* 0x000000d8110a7211 */ /* 0x000fe400078208ff */
[----:B------:R-:W-:Y:S02]  /*32d0*/  LEA.HI.X.SX32 R47, R13, R0, 0x1, P2 ;  /* 0x000000000d2f7211 */ /* 0x000fe400010f0eff */
[----:B------:R-:W-:Y:S02]  /*32e0*/  LEA R8, P2, R19, R216, 0x1 ;  /* 0x000000d813087211 */ /* 0x000fe400078408ff */
[-C--:B------:R-:W-:Y:S01]  /*32f0*/  LEA.HI.X.SX32 R11, R17, R0.reuse, 0x1, P1 ;  /* 0x00000000110b7211 */ /* 0x080fe200008f0eff */
[----:B------:R0:W-:Y:S01]  /*3300*/  STL.64 [R1+0x130], R46 ;  /* 0x0001302e01007387 */ /* 0x0001e20000100a00 */
[----:B------:R-:W-:-:S03]  /*3310*/  LEA.HI.X.SX32 R9, R19, R0, 0x1, P2 ;  /* 0x0000000013097211 */ /* 0x000fc600010f0eff */
[----:B------:R1:W-:Y:S04]  /*3320*/  STL.64 [R1+0x140], R50 ;  /* 0x0001403201007387 */ /* 0x0003e80000100a00 */
[----:B------:R2:W-:Y:S01]  /*3330*/  STL.64 [R1+0x138], R48 ;  /* 0x0001383001007387 */ /* 0x0005e20000100a00 */
[----:B0-----:R-:W-:Y:S01]  /*3340*/  LEA R47, R6, R7, 0x2 ;  /* 0x00000007062f7211 */ /* 0x001fe200078e10ff */
[----:B------:R-:W-:Y:S01]  /*3350*/  IMAD R46, R3, 0x32, RZ ;  /* 0x00000032032e7824 */ /* 0x000fe200078e02ff */
[----:B-1----:R-:W-:-:S04]  /*3360*/  LEA R50, P0, R15, R216, 0x1 ;  /* 0x000000d80f327211 */ /* 0x002fc800078008ff */
[----:B------:R-:W-:Y:S01]  /*3370*/  LEA.HI.X.SX32 R51, R15, R0, 0x1, P0 ;  /* 0x000000000f337211 */ /* 0x000fe200000f0eff */
[----:B--2---:R-:W-:Y:S01]  /*3380*/  IMAD R49, R6, 0x4, R47 ;  /* 0x0000000406317824 */ /* 0x004fe200078e022f */
[----:B------:R-:W-:-:S03]  /*3390*/  LEA R12, P0, R21, R216, 0x1 ;  /* 0x000000d8150c7211 */ /* 0x000fc600078008ff */
[----:B------:R0:W-:Y:S01]  /*33a0*/  STL.64 [R1+0x128], R50 ;  /* 0x0001283201007387 */ /* 0x0001e20000100a00 */
[C---:B------:R-:W-:Y:S02]  /*33b0*/  LEA R15, R6.reuse, R49, 0x2 ;  /* 0x00000031060f7211 */ /* 0x040fe400078e10ff */
[----:B------:R-:W-:Y:S01]  /*33c0*/  LEA.HI.X.SX32 R13, R21, R0, 0x1, P0 ;  /* 0x00000000150d7211 */ /* 0x000fe200000f0eff */
[----:B------:R1:W-:Y:S04]  /*33d0*/  STL.64 [R1+0x120], R10 ;  /* 0x0001200a01007387 */ /* 0x0003e80000100a00 */
[----:B------:R2:W-:Y:S01]  /*33e0*/  STL.64 [R1+0x118], R8 ;  /* 0x0001180801007387 */ /* 0x0005e20000100a00 */
[----:B0-----:R-:W-:-:S03]  /*33f0*/  IMAD R51, R6, 0x4, R15 ;  /* 0x0000000406337824 */ /* 0x001fc600078e020f */
[----:B------:R0:W-:Y:S01]  /*3400*/  STL.64 [R1+0x110], R12 ;  /* 0x0001100c01007387 */ /* 0x0001e20000100a00 */
[-C--:B-1----:R-:W-:Y:S02]  /*3410*/  LEA R10, P1, R23, R216.reuse, 0x1 ;  /* 0x000000d8170a7211 */ /* 0x082fe400078208ff */
[----:B--2---:R-:W-:Y:S02]  /*3420*/  LEA R8, P2, R25, R216, 0x1 ;  /* 0x000000d819087211 */ /* 0x004fe400078408ff */
[-C--:B------:R-:W-:Y:S02]  /*3430*/  LEA.HI.X.SX32 R11, R23, R0.reuse, 0x1, P1 ;  /* 0x00000000170b7211 */ /* 0x080fe400008f0eff */
[----:B------:R-:W-:Y:S02]  /*3440*/  LEA.HI.X.SX32 R9, R25, R0, 0x1, P2 ;  /* 0x0000000019097211 */ /* 0x000fe400010f0eff */
[----:B------:R-:W-:Y:S01]  /*3450*/  LEA R23, R6, R51, 0x2 ;  /* 0x0000003306177211 */ /* 0x000fe200078e10ff */
[----:B------:R1:W-:Y:S01]  /*3460*/  STL.64 [R1+0x108], R10 ;  /* 0x0001080a01007387 */ /* 0x0003e20000100a00 */
[----:B0-----:R-:W-:-:S03]  /*3470*/  LEA R12, P0, R27, R216, 0x1 ;  /* 0x000000d81b0c7211 */ /* 0x001fc600078008ff */
[----:B------:R0:W-:Y:S01]  /*3480*/  STL.64 [R1+0x100], R8 ;  /* 0x0001000801007387 */ /* 0x0001e20000100a00 */
[----:B------:R-:W-:Y:S01]  /*3490*/  IMAD R25, R6, 0x4, R23 ;  /* 0x0000000406197824 */ /* 0x000fe200078e0217 */
[----:B------:R-:W-:Y:S02]  /*34a0*/  LEA.HI.X.SX32 R13, R27, R0, 0x1, P0 ;  /* 0x000000001b0d7211 */ /* 0x000fe400000f0eff */
[-C--:B------:R-:W-:Y:S02]  /*34b0*/  LEA R16, P0, R33, R216.reuse, 0x1 ;  /* 0x000000d821107211 */ /* 0x080fe400078008ff */
[----:B-1----:R-:W-:Y:S02]  /*34c0*/  LEA R10, P1, R29, R216, 0x1 ;  /* 0x000000d81d0a7211 */ /* 0x002fe400078208ff */
[----:B------:R-:W-:Y:S02]  /*34d0*/  LEA.HI.X.SX32 R17, R33, R0, 0x1, P0 ;  /* 0x0000000021117211 */ /* 0x000fe400000f0eff */
[----:B0-----:R-:W-:-:S02]  /*34e0*/  LEA R8, P2, R31, R216, 0x1 ;  /* 0x000000d81f087211 */ /* 0x001fc400078408ff */
[-C--:B------:R-:W-:Y:S02]  /*34f0*/  LEA.HI.X.SX32 R11, R29, R0.reuse, 0x1, P1 ;  /* 0x000000001d0b7211 */ /* 0x080fe400008f0eff */
[----:B------:R-:W-:Y:S02]  /*3500*/  LEA.HI.X.SX32 R9, R31, R0, 0x1, P2 ;  /* 0x000000001f097211 */ /* 0x000fe400010f0eff */
[----:B------:R-:W-:-:S03]  /*3510*/  LEA R18, P0, R39, R216, 0x1 ;  /* 0x000000d827127211 */ /* 0x000fc600078008ff */
[----:B------:R0:W-:Y:S01]  /*3520*/  STL.64 [R1+0xe8], R8 ;  /* 0x0000e80801007387 */ /* 0x0001e20000100a00 */
[----:B------:R-:W-:Y:S01]  /*3530*/  LEA.HI.X.SX32 R19, R39, R0, 0x1, P0 ;  /* 0x0000000027137211 */ /* 0x000fe200000f0eff */
[----:B------:R-:W-:Y:S01]  /*3540*/  IMAD R39, R3, 0x2b, RZ ;  /* 0x0000002b03277824 */ /* 0x000fe200078e02ff */
[C---:B------:R-:W-:Y:S01]  /*3550*/  LEA R30, P0, R45.reuse, R216, 0x1 ;  /* 0x000000d82d1e7211 */ /* 0x040fe200078008ff */
[----:B------:R1:W-:Y:S03]  /*3560*/  STL.64 [R1+0xf8], R12 ;  /* 0x0000f80c01007387 */ /* 0x0003e60000100a00 */
[----:B------:R-:W-:Y:S01]  /*3570*/  LEA.HI.X.SX32 R31, R45, R0, 0x1, P0 ;  /* 0x000000002d1f7211 */ /* 0x000fe200000f0eff */
[----:B------:R2:W-:Y:S01]  /*3580*/  STL.64 [R1+0xf0], R10 ;  /* 0x0000f00a01007387 */ /* 0x0005e20000100a00 */
[----:B------:R-:W-:Y:S01]  /*3590*/  LEA R32, P0, R47, R216, 0x1 ;  /* 0x000000d82f207211 */ /* 0x000fe200078008ff */
[----:B------:R-:W-:Y:S01]  /*35a0*/  IMAD R45, R3, 0x31, RZ ;  /* 0x00000031032d7824 */ /* 0x000fe200078e02ff */
[C---:B0-----:R-:W-:Y:S01]  /*35b0*/  LEA R9, R6.reuse, R25, 0x2 ;  /* 0x0000001906097211 */ /* 0x041fe200078e10ff */
[----:B------:R0:W-:Y:S01]  /*35c0*/  STL.64 [R1+0xe0], R16 ;  /* 0x0000e01001007387 */ /* 0x0001e20000100a00 */
[----:B------:R-:W-:Y:S01]  /*35d0*/  LEA.HI.X.SX32 R33, R47, R0, 0x1, P0 ;  /* 0x000000002f217211 */ /* 0x000fe200000f0eff */
[----:B------:R-:W-:Y:S01]  /*35e0*/  IMAD R47, R3, 0x33, RZ ;  /* 0x00000033032f7824 */ /* 0x000fe200078e02ff */
[-C--:B-1----:R-:W-:Y:S01]  /*35f0*/  LEA R12, P1, R35, R216.reuse, 0x1 ;  /* 0x000000d8230c7211 */ /* 0x082fe200078208ff */
[----:B------:R-:W-:Y:S01]  /*3600*/  IMAD R21, R6, 0x4, R9 ;  /* 0x0000000406157824 */ /* 0x000fe200078e0209 */
[----:B--2---:R-:W-:-:S02]  /*3610*/  LEA R10, P2, R37, R216, 0x1 ;  /* 0x000000d8250a7211 */ /* 0x004fc400078408ff */
[-C--:B------:R-:W-:Y:S01]  /*3620*/  LEA.HI.X.SX32 R13, R35, R0.reuse, 0x1, P1 ;  /* 0x00000000230d7211 */ /* 0x080fe200008f0eff */
[----:B------:R-:W-:Y:S01]  /*3630*/  IMAD R35, R3, 0x27, RZ ;  /* 0x0000002703237824 */ /* 0x000fe200078e02ff */
[----:B------:R-:W-:Y:S01]  /*3640*/  LEA.HI.X.SX32 R11, R37, R0, 0x1, P2 ;  /* 0x00000000250b7211 */ /* 0x000fe200010f0eff */
[----:B------:R-:W-:Y:S01]  /*3650*/  IMAD R37, R3, 0x29, RZ ;  /* 0x0000002903257824 */ /* 0x000fe200078e02ff */
[----:B------:R-:W-:Y:S01]  /*3660*/  LEA R27, R6, R21, 0x2 ;  /* 0x00000015061b7211 */ /* 0x000fe200078e10ff */
[----:B------:R1:W-:Y:S01]  /*3670*/  STL.64 [R1+0xd8], R12 ;  /* 0x0000d80c01007387 */ /* 0x0003e20000100a00 */
[----:B0-----:R-:W-:-:S03]  /*3680*/  LEA R16, P1, R41, R216, 0x1 ;  /* 0x000000d829107211 */ /* 0x001fc600078208ff */
[----:B------:R0:W-:Y:S01]  /*3690*/  STL.64 [R1+0xd0], R10 ;  /* 0x0000d00a01007387 */ /* 0x0001e20000100a00 */
[----:B------:R-:W-:Y:S01]  /*36a0*/  LEA.HI.X.SX32 R17, R41, R0, 0x1, P1 ;  /* 0x0000000029117211 */ /* 0x000fe200008f0eff */
[----:B------:R-:W-:Y:S01]  /*36b0*/  IMAD R41, R3, 0x2d, RZ ;  /* 0x0000002d03297824 */ /* 0x000fe200078e02ff */
[----:B------:R-:W-:-:S03]  /*36c0*/  LEA R28, P1, R5, R216, 0x1 ;  /* 0x000000d8051c7211 */ /* 0x000fc600078208ff */
[----:B------:R2:W-:Y:S01]  /*36d0*/  STL.64 [R1+0xc0], R16 ;  /* 0x0000c01001007387 */ /* 0x0005e20000100a00 */
[----:B------:R-:W-:Y:S02]  /*36e0*/  LEA.HI.X.SX32 R29, R5, R0, 0x1, P1 ;  /* 0x00000000051d7211 */ /* 0x000fe400008f0eff */
[C---:B-1----:R-:W-:Y:S01]  /*36f0*/  LEA R12, P2, R43.reuse, R216, 0x1 ;  /* 0x000000d82b0c7211 */ /* 0x042fe200078408ff */
[----:B------:R1:W-:Y:S01]  /*3700*/  STL.64 [R1+0xc8], R18 ;  /* 0x0000c81201007387 */ /* 0x0003e20000100a00 */
[C---:B0-----:R-:W-:Y:S02]  /*3710*/  IMAD R11, R6.reuse, 0x4, R27 ;  /* 0x00000004060b7824 */ /* 0x041fe400078e021b */
[----:B------:R-:W-:Y:S01]  /*3720*/  LEA.HI.X.SX32 R13, R43, R0, 0x1, P2 ;  /* 0x000000002b0d7211 */ /* 0x000fe200010f0eff */
[----:B------:R-:W-:Y:S02]  /*3730*/  IMAD R43, R3, 0x2f, RZ ;  /* 0x0000002f032b7824 */ /* 0x000fe400078e02ff */
[----:B--2---:R-:W-:-:S02]  /*3740*/  LEA R17, R6, R11, 0x2 ;  /* 0x0000000b06117211 */ /* 0x004fc400078e10ff */
[----:B------:R0:W-:Y:S03]  /*3750*/  STL.64 [R1+0xb8], R12 ;  /* 0x0000b80c01007387 */ /* 0x0001e60000100a00 */
[C---:B-1----:R-:W-:Y:S01]  /*3760*/  IMAD R19, R6.reuse, 0x4, R17 ;  /* 0x0000000406137824 */ /* 0x042fe200078e0211 */
[----:B------:R1:W-:Y:S04]  /*3770*/  STL.64 [R1+0xb0], R30 ;  /* 0x0000b01e01007387 */ /* 0x0003e80000100a00 */
[----:B------:R-:W-:Y:S01]  /*3780*/  LEA R5, R6, R19, 0x2 ;  /* 0x0000001306057211 */ /* 0x000fe200078e10ff */
[----:B------:R2:W-:Y:S01]  /*3790*/  STL.64 [R1+0xa8], R28 ;  /* 0x0000a81c01007387 */ /* 0x0005e20000100a00 */
[----:B0-----:R-:W-:-:S04]  /*37a0*/  LEA R12, P2, R7, R216, 0x1 ;  /* 0x000000d8070c7211 */ /* 0x001fc800078408ff */
[----:B------:R-:W-:Y:S02]  /*37b0*/  LEA.HI.X.SX32 R13, R7, R0, 0x1, P2 ;  /* 0x00000000070d7211 */ /* 0x000fe400010f0eff */
[----:B-1----:R-:W-:-:S03]  /*37c0*/  LEA R30, P1, R49, R216, 0x1 ;  /* 0x000000d8311e7211 */ /* 0x002fc600078208ff */
[----:B------:R0:W-:Y:S01]  /*37d0*/  STL.64 [R1+0xa0], R12 ;  /* 0x0000a00c01007387 */ /* 0x0001e20000100a00 */
[----:B--2---:R-:W-:Y:S02]  /*37e0*/  LEA R28, P2, R15, R216, 0x1 ;  /* 0x000000d80f1c7211 */ /* 0x004fe400078408ff */
[-C--:B------:R-:W-:Y:S01]  /*37f0*/  LEA.HI.X.SX32 R31, R49, R0.reuse, 0x1, P1 ;  /* 0x00000000311f7211 */ /* 0x080fe200008f0eff */
[----:B------:R1:W-:Y:S01]  /*3800*/  STL.64 [R1+0x98], R32 ;  /* 0x0000982001007387 */ /* 0x0003e20000100a00 */
[----:B------:R-:W-:Y:S02]  /*3810*/  LEA.HI.X.SX32 R29, R15, R0, 0x1, P2 ;  /* 0x000000000f1d7211 */ /* 0x000fe400010f0eff */
[----:B------:R-:W-:Y:S01]  /*3820*/  CS2R R48, SRZ ;  /* 0x0000000000307805 */ /* 0x000fe2000001ff00 */
[----:B------:R2:W-:Y:S01]  /*3830*/  STL.64 [R1+0x90], R30 ;  /* 0x0000901e01007387 */ /* 0x0005e20000100a00 */
[----:B0-----:R-:W-:-:S03]  /*3840*/  IMAD R13, R6, 0x4, R5 ;  /* 0x00000004060d7824 */ /* 0x001fc600078e0205 */
[----:B------:R0:W-:Y:S01]  /*3850*/  STL.64 [R1+0x88], R28 ;  /* 0x0000881c01007387 */ /* 0x0001e20000100a00 */
[-C--:B-1----:R-:W-:Y:S02]  /*3860*/  LEA R32, P0, R51, R216.reuse, 0x1 ;  /* 0x000000d833207211 */ /* 0x082fe400078008ff */
[C---:B------:R-:W-:Y:S02]  /*3870*/  LEA R15, R6.reuse, R13, 0x2 ;  /* 0x0000000d060f7211 */ /* 0x040fe400078e10ff */
[----:B--2---:R-:W-:Y:S02]  /*3880*/  LEA R30, P1, R23, R216, 0x1 ;  /* 0x000000d8171e7211 */ /* 0x004fe400078208ff */
[-C--:B------:R-:W-:Y:S01]  /*3890*/  LEA.HI.X.SX32 R33, R51, R0.reuse, 0x1, P0 ;  /* 0x0000000033217211 */ /* 0x080fe200000f0eff */
[----:B------:R-:W-:Y:S01]  /*38a0*/  IMAD R7, R6, 0x4, R15 ;  /* 0x0000000406077824 */ /* 0x000fe200078e020f */
[----:B------:R-:W-:Y:S02]  /*38b0*/  LEA.HI.X.SX32 R31, R23, R0, 0x1, P1 ;  /* 0x00000000171f7211 */ /* 0x000fe400008f0eff */
[----:B------:R-:W-:-:S02]  /*38c0*/  CS2R R50, SRZ ;  /* 0x0000000000327805 */ /* 0x000fc4000001ff00 */
[C---:B0-----:R-:W-:Y:S01]  /*38d0*/  LEA R28, P2, R25.reuse, R216, 0x1 ;  /* 0x000000d8191c7211 */ /* 0x041fe200078408ff */
[----:B------:R0:W-:Y:S01]  /*38e0*/  STL.64 [R1+0x80], R32 ;  /* 0x0000802001007387 */ /* 0x0001e20000100a00 */
[C---:B------:R-:W-:Y:S02]  /*38f0*/  LEA R8, R6.reuse, R7, 0x2 ;  /* 0x0000000706087211 */ /* 0x040fe400078e10ff */
[----:B------:R-:W-:Y:S01]  /*3900*/  LEA.HI.X.SX32 R29, R25, R0, 0x1, P2 ;  /* 0x00000000191d7211 */ /* 0x000fe200010f0eff */
[----:B------:R1:W-:Y:S01]  /*3910*/  STL.64 [R1+0x78], R30 ;  /* 0x0000781e01007387 */ /* 0x0003e20000100a00 */
[C---:B------:R-:W-:Y:S01]  /*3920*/  LEA R22, P2, R27.reuse, R216, 0x1 ;  /* 0x000000d81b167211 */ /* 0x040fe200078408ff */
[C---:B------:R-:W-:Y:S02]  /*3930*/  IMAD R12, R6.reuse, 0x4, R8 ;  /* 0x00000004060c7824 */ /* 0x040fe400078e0208 */
[----:B------:R2:W-:Y:S01]  /*3940*/  STL.64 [R1+0x70], R28 ;  /* 0x0000701c01007387 */ /* 0x0005e20000100a00 */
[----:B------:R-:W-:Y:S01]  /*3950*/  LEA.HI.X.SX32 R23, R27, R0, 0x1, P2 ;  /* 0x000000001b177211 */ /* 0x000fe200010f0eff */
[C---:B------:R-:W-:Y:S01]  /*3960*/  IMAD R27, R3.reuse, 0x1f, RZ ;  /* 0x0000001f031b7824 */ /* 0x040fe200078e02ff */
[----:B------:R-:W-:Y:S01]  /*3970*/  LEA R2, R6, R12, 0x2 ;  /* 0x0000000c06027211 */ /* 0x000fe200078e10ff */
[----:B0-----:R-:W-:Y:S01]  /*3980*/  IMAD R32, R3, 0x24, RZ ;  /* 0x0000002403207824 */ /* 0x001fe200078e02ff */
[-C--:B------:R-:W-:Y:S01]  /*3990*/  LEA R20, P2, R19, R216.reuse, 0x1 ;  /* 0x000000d813147211 */ /* 0x080fe200078408ff */
[----:B------:R-:W-:Y:S01]  /*39a0*/  IMAD R33, R3, 0x25, RZ ;  /* 0x0000002503217824 */ /* 0x000fe200078e02ff */
[----:B-1----:R-:W-:-:S02]  /*39b0*/  LEA R30, P0, R9, R216, 0x1 ;  /* 0x000000d8091e7211 */ /* 0x002fc400078008ff */
[----:B--2---:R-:W-:Y:S02]  /*39c0*/  LEA R28, P1, R21, R216, 0x1 ;  /* 0x000000d8151c7211 */ /* 0x004fe400078208ff */
[-C--:B------:R-:W-:Y:S01]  /*39d0*/  LEA.HI.X.SX32 R31, R9, R0.reuse, 0x1, P0 ;  /* 0x00000000091f7211 */ /* 0x080fe200000f0eff */
[C---:B------:R-:W-:Y:S01]  /*39e0*/  IMAD R9, R6.reuse, 0x4, R2 ;  /* 0x0000000406097824 */ /* 0x040fe200078e0202 */
[----:B------:R-:W-:Y:S02]  /*39f0*/  LEA.HI.X.SX32 R29, R21, R0, 0x1, P1 ;  /* 0x00000000151d7211 */ /* 0x000fe400008f0eff */
[----:B------:R-:W-:Y:S01]  /*3a00*/  LEA R24, P0, R11, R216, 0x1 ;  /* 0x000000d80b187211 */ /* 0x000fe200078008ff */
[----:B------:R0:W-:Y:S01]  /*3a10*/  STL.64 [R1+0x68], R30 ;  /* 0x0000681e01007387 */ /* 0x0001e20000100a00 */
[-C--:B------:R-:W-:Y:S02]  /*3a20*/  LEA.HI.X.SX32 R21, R19, R0.reuse, 0x1, P2 ;  /* 0x0000000013157211 */ /* 0x080fe400010f0eff */
[----:B------:R-:W-:Y:S01]  /*3a30*/  LEA.HI.X.SX32 R25, R11, R0, 0x1, P0 ;  /* 0x000000000b197211 */ /* 0x000fe200000f0eff */
[----:B------:R1:W-:Y:S01]  /*3a40*/  STL.64 [R1+0x60], R28 ;  /* 0x0000601c01007387 */ /* 0x0003e20000100a00 */
[----:B------:R-:W-:-:S02]  /*3a50*/  LEA R11, R6, R9, 0x2 ;  /* 0x00000009060b7211 */ /* 0x000fc400078e10ff */
[----:B------:R-:W-:Y:S01]  /*3a60*/  LEA R16, P2, R15, R216, 0x1 ;  /* 0x000000d80f107211 */ /* 0x000fe200078408ff */
[----:B------:R2:W-:Y:S02]  /*3a70*/  STL.64 [R1+0x58], R22 ;  /* 0x0000581601007387 */ /* 0x0005e40000100a00 */
[----:B------:R-:W-:Y:S02]  /*3a80*/  IMAD R4, R6, 0x4, R11 ;  /* 0x0000000406047824 */ /* 0x000fe400078e020b */
[----:B------:R3:W-:Y:S01]  /*3a90*/  STL.64 [R1+0x50], R24 ;  /* 0x0000501801007387 */ /* 0x0007e20000100a00 */
[C---:B0-----:R-:W-:Y:S02]  /*3aa0*/  IMAD R30, R3.reuse, 0x22, RZ ;  /* 0x00000022031e7824 */ /* 0x041fe400078e02ff */
[C---:B------:R-:W-:Y:S02]  /*3ab0*/  IMAD R31, R3.reuse, 0x23, RZ ;  /* 0x00000023031f7824 */ /* 0x040fe400078e02ff */
[----:B-1----:R-:W-:-:S02]  /*3ac0*/  IMAD.SHL.U32 R28, R3, 0x20, RZ ;  /* 0x00000020031c7824 */ /* 0x002fc400078e00ff */
[----:B------:R-:W-:Y:S01]  /*3ad0*/  IMAD R29, R3, 0x21, RZ ;  /* 0x00000021031d7824 */ /* 0x000fe200078e02ff */
[----:B--2---:R-:W-:-:S04]  /*3ae0*/  LEA R22, P1, R17, R216, 0x1 ;  /* 0x000000d811167211 */ /* 0x004fc800078208ff */
[-C--:B------:R-:W-:Y:S01]  /*3af0*/  LEA.HI.X.SX32 R23, R17, R0.reuse, 0x1, P1 ;  /* 0x0000000011177211 */ /* 0x080fe200008f0eff */
[----:B---3--:R-:W-:Y:S01]  /*3b00*/  IMAD R24, R3, 0x1c, RZ ;  /* 0x0000001c03187824 */ /* 0x008fe200078e02ff */
[----:B------:R-:W-:Y:S01]  /*3b10*/  LEA.HI.X.SX32 R17, R15, R0, 0x1, P2 ;  /* 0x000000000f117211 */ /* 0x000fe200010f0eff */
[----:B------:R-:W-:Y:S02]  /*3b20*/  IMAD R25, R3, 0x1d, RZ ;  /* 0x0000001d03197824 */ /* 0x000fe400078e02ff */
[----:B------:R0:W-:Y:S04]  /*3b30*/  STL.64 [R1+0x48], R22 ;  /* 0x0000481601007387 */ /* 0x0001e80000100a00 */
[----:B------:R1:W-:Y:S01]  /*3b40*/  STL.64 [R1+0x40], R20 ;  /* 0x0000401401007387 */ /* 0x0003e20000100a00 */
[----:B0-----:R-:W-:-:S02]  /*3b50*/  LEA R22, P0, R5, R216, 0x1 ;  /* 0x000000d805167211 */ /* 0x001fc400078008ff */
[----:B-1----:R-:W-:Y:S02]  /*3b60*/  LEA R20, P1, R13, R216, 0x1 ;  /* 0x000000d80d147211 */ /* 0x002fe400078208ff */
[-C--:B------:R-:W-:Y:S02]  /*3b70*/  LEA.HI.X.SX32 R23, R5, R0.reuse, 0x1, P0 ;  /* 0x0000000005177211 */ /* 0x080fe400000f0eff */
[----:B------:R-:W-:Y:S01]  /*3b80*/  LEA.HI.X.SX32 R21, R13, R0, 0x1, P1 ;  /* 0x000000000d157211 */ /* 0x000fe200008f0eff */
[----:B------:R-:W-:Y:S01]  /*3b90*/  IMAD R13, R3, 0x11, RZ ;  /* 0x00000011030d7824 */ /* 0x000fe200078e02ff */
[----:B------:R-:W-:Y:S01]  /*3ba0*/  LEA R5, R6, R4, 0x2 ;  /* 0x0000000406057211 */ /* 0x000fe200078e10ff */
[----:B------:R0:W-:Y:S01]  /*3bb0*/  STL.64 [R1+0x38], R22 ;  /* 0x0000381601007387 */ /* 0x0001e20000100a00 */
[----:B------:R-:W-:-:S03]  /*3bc0*/  LEA R18, P1, R8, R216, 0x1 ;  /* 0x000000d808127211 */ /* 0x000fc600078208ff */
[----:B------:R1:W-:Y:S01]  /*3bd0*/  STL.64 [R1+0x30], R20 ;  /* 0x0000301401007387 */ /* 0x0003e20000100a00 */
[----:B------:R-:W-:Y:S01]  /*3be0*/  IMAD R10, R6, 0x4, R5 ;  /* 0x00000004060a7824 */ /* 0x000fe200078e0205 */
[----:B------:R-:W-:Y:S02]  /*3bf0*/  LEA.HI.X.SX32 R19, R8, R0, 0x1, P1 ;  /* 0x0000000008137211 */ /* 0x000fe400008f0eff */
[----:B------:R2:W-:Y:S01]  /*3c00*/  STL.64 [R1+0x28], R16 ;  /* 0x0000281001007387 */ /* 0x0005e20000100a00 */
[----:B------:R-:W-:Y:S01]  /*3c10*/  LEA R14, P1, R9, R216, 0x1 ;  /* 0x000000d8090e7211 */ /* 0x000fe200078208ff */
[----:B0-----:R-:W-:-:S03]  /*3c20*/  IMAD R22, R3, 0x1a, RZ ;  /* 0x0000001a03167824 */ /* 0x001fc600078e02ff */
[----:B------:R-:W-:Y:S01]  /*3c30*/  LEA.HI.X.SX32 R15, R9, R0, 0x1, P1 ;  /* 0x00000000090f7211 */ /* 0x000fe200008f0eff */
[----:B------:R-:W-:Y:S01]  /*3c40*/  IMAD R23, R3, 0x1b, RZ ;  /* 0x0000001b03177824 */ /* 0x000fe200078e02ff */
[-C--:B------:R-:W-:Y:S02]  /*3c50*/  LEA R246, P1, R5, R216.reuse, 0x1 ;  /* 0x000000d805f67211 */ /* 0x080fe400078208ff */
[----:B-1----:R-:W-:Y:S02]  /*3c60*/  LEA R20, P0, R7, R216, 0x1 ;  /* 0x000000d807147211 */ /* 0x002fe400078008ff */
[-C--:B------:R-:W-:Y:S02]  /*3c70*/  LEA.HI.X.SX32 R247, R5, R0.reuse, 0x1, P1 ;  /* 0x0000000005f77211 */ /* 0x080fe400008f0eff */
[----:B------:R-:W-:Y:S02]  /*3c80*/  LEA.HI.X.SX32 R21, R7, R0, 0x1, P0 ;  /* 0x0000000007157211 */ /* 0x000fe400000f0eff */
[----:B--2---:R-:W-:-:S02]  /*3c90*/  LEA R16, P2, R12, R216, 0x1 ;  /* 0x000000d80c107211 */ /* 0x004fc400078408ff */
[----:B------:R-:W-:Y:S01]  /*3ca0*/  LEA R7, R6, R10, 0x2 ;  /* 0x0000000a06077211 */ /* 0x000fe200078e10ff */
[----:B------:R0:W-:Y:S01]  /*3cb0*/  STL.64 [R1+0x20], R20 ;  /* 0x0000201401007387 */ /* 0x0001e20000100a00 */
[----:B------:R-:W-:Y:S02]  /*3cc0*/  LEA.HI.X.SX32 R17, R12, R0, 0x1, P2 ;  /* 0x000000000c117211 */ /* 0x000fe400010f0eff */
[----:B------:R-:W-:Y:S01]  /*3cd0*/  LEA R250, P2, R11, R216, 0x1 ;  /* 0x000000d80bfa7211 */ /* 0x000fe200078408ff */
[C---:B------:R-:W-:Y:S01]  /*3ce0*/  IMAD R8, R6.reuse, 0x4, R7 ;  /* 0x0000000406087824 */ /* 0x040fe200078e0207 */
[----:B------:R-:W-:Y:S01]  /*3cf0*/  SHF.L.U32 R12, R3, 0x4, RZ ;  /* 0x00000004030c7819 */ /* 0x000fe200000006ff */
[----:B------:R1:W-:Y:S01]  /*3d00*/  STL.64 [R1+0x10], R16 ;  /* 0x0000101001007387 */ /* 0x0003e20000100a00 */
[----:B------:R-:W-:Y:S01]  /*3d10*/  LEA.HI.X.SX32 R251, R11, R0, 0x1, P2 ;  /* 0x000000000bfb7211 */ /* 0x000fe200010f0eff */
[C---:B------:R-:W-:Y:S01]  /*3d20*/  IMAD R11, R3.reuse, 0xf, RZ ;  /* 0x0000000f030b7824 */ /* 0x040fe200078e02ff */
[----:B------:R-:W-:Y:S01]  /*3d30*/  LEA R9, R6, R8, 0x2 ;  /* 0x0000000806097211 */ /* 0x000fe200078e10ff */
[----:B------:R2:W-:Y:S01]  /*3d40*/  STL.64 [R1+0x18], R18 ;  /* 0x0000181201007387 */ /* 0x0005e20000100a00 */
[-C--:B------:R-:W-:Y:S01]  /*3d50*/  LEA R244, P2, R10, R216.reuse, 0x1 ;  /* 0x000000d80af47211 */ /* 0x080fe200078408ff */
[C---:B0-----:R-:W-:Y:S01]  /*3d60*/  IMAD R20, R3.reuse, 0x18, RZ ;  /* 0x0000001803147824 */ /* 0x041fe200078e02ff */
[----:B------:R-:W-:Y:S01]  /*3d70*/  LEA R236, P1, R8, R216, 0x1 ;  /* 0x000000d808ec7211 */ /* 0x000fe200078208ff */
[C---:B------:R-:W-:Y:S01]  /*3d80*/  IMAD R21, R3.reuse, 0x19, RZ ;  /* 0x0000001903157824 */ /* 0x040fe200078e02ff */
[----:B------:R-:W-:Y:S01]  /*3d90*/  LEA.HI.X.SX32 R245, R10, R0, 0x1, P2 ;  /* 0x000000000af57211 */ /* 0x000fe200010f0eff */
[----:B------:R-:W-:Y:S01]  /*3da0*/  IMAD R10, R3, 0xe, RZ ;  /* 0x0000000e030a7824 */ /* 0x000fe200078e02ff */
[----:B------:R-:W-:-:S02]  /*3db0*/  LEA R232, P2, R9, R216, 0x1 ;  /* 0x000000d809e87211 */ /* 0x000fc400078408ff */
[----:B-1----:R-:W-:Y:S02]  /*3dc0*/  LEA R16, P0, R2, R216, 0x1 ;  /* 0x000000d802107211 */ /* 0x002fe400078008ff */
[-C--:B------:R-:W-:Y:S01]  /*3dd0*/  LEA.HI.X.SX32 R237, R8, R0.reuse, 0x1, P1 ;  /* 0x0000000008ed7211 */ /* 0x080fe200008f0eff */
[C---:B------:R-:W-:Y:S01]  /*3de0*/  IMAD R8, R3.reuse, 0xd, RZ ;  /* 0x0000000d03087824 */ /* 0x040fe200078e02ff */
[----:B------:R-:W-:Y:S01]  /*3df0*/  LEA.HI.X.SX32 R17, R2, R0, 0x1, P0 ;  /* 0x0000000002117211 */ /* 0x000fe200000f0eff */
[----:B------:R-:W-:Y:S01]  /*3e00*/  IMAD R2, R6, 0x4, R9 ;  /* 0x0000000406027824 */ /* 0x000fe200078e0209 */
[C---:B------:R-:W-:Y:S01]  /*3e10*/  LEA R248, P0, R4.reuse, R216, 0x1 ;  /* 0x000000d804f87211 */ /* 0x040fe200078008ff */
[----:B--2---:R-:W-:Y:S01]  /*3e20*/  IMAD R18, R3, 0x16, RZ ;  /* 0x0000001603127824 */ /* 0x004fe200078e02ff */
[-C--:B------:R-:W-:Y:S01]  /*3e30*/  LEA.HI.X.SX32 R233, R9, R0.reuse, 0x1, P2 ;  /* 0x0000000009e97211 */ /* 0x080fe200010f0eff */
[----:B------:R0:W-:Y:S01]  /*3e40*/  STL.64 [R1+0x8], R16 ;  /* 0x0000081001007387 */ /* 0x0001e20000100a00 */
[----:B------:R-:W-:Y:S01]  /*3e50*/  LEA.HI.X.SX32 R249, R4, R0, 0x1, P0 ;  /* 0x0000000004f97211 */ /* 0x000fe200000f0eff */
[----:B------:R-:W-:Y:S01]  /*3e60*/  IMAD R19, R3, 0x17, RZ ;  /* 0x0000001703137824 */ /* 0x000fe200078e02ff */
[----:B------:R-:W-:Y:S01]  /*3e70*/  LEA R4, R6, R2, 0x2 ;  /* 0x0000000206047211 */ /* 0x000fe200078e10ff */
[----:B------:R1:W-:Y:S01]  /*3e80*/  STL.64 [R1], R14 ;  /* 0x0000000e01007387 */ /* 0x0003e20000100a00 */
[----:B------:R-:W-:-:S02]  /*3e90*/  LEA R240, P0, R7, R216, 0x1 ;  /* 0x000000d807f07211 */ /* 0x000fc400078008ff */
[----:B------:R-:W-:Y:S01]  /*3ea0*/  LEA R224, P1, R4, R216, 0x1 ;  /* 0x000000d804e07211 */ /* 0x000fe200078208ff */
[----:B------:R-:W-:Y:S01]  /*3eb0*/  IMAD R5, R6, 0x4, R4 ;  /* 0x0000000406057824 */ /* 0x000fe200078e0204 */
[----:B------:R-:W-:Y:S01]  /*3ec0*/  LEA.HI.X.SX32 R241, R7, R0, 0x1, P0 ;  /* 0x0000000007f17211 */ /* 0x000fe200000f0eff */
[C---:B------:R-:W-:Y:S01]  /*3ed0*/  IMAD R7, R3.reuse, 0xc, RZ ;  /* 0x0000000c03077824 */ /* 0x040fe200078e02ff */
[-C--:B------:R-:W-:Y:S01]  /*3ee0*/  LEA R228, P0, R2, R216.reuse, 0x1 ;  /* 0x000000d802e47211 */ /* 0x080fe200078008ff */
[C---:B0-----:R-:W-:Y:S01]  /*3ef0*/  IMAD R16, R3.reuse, 0x14, RZ ;  /* 0x0000001403107824 */ /* 0x041fe200078e02ff */
[----:B------:R-:W-:Y:S01]  /*3f00*/  LEA R6, R6, R5, 0x2 ;  /* 0x0000000506067211 */ /* 0x000fe200078e10ff */
[----:B------:R-:W-:Y:S01]  /*3f10*/  IMAD R17, R3, 0x15, RZ ;  /* 0x0000001503117824 */ /* 0x000fe200078e02ff */
[-C--:B------:R-:W-:Y:S01]  /*3f20*/  LEA R220, P2, R5, R216.reuse, 0x1 ;  /* 0x000000d805dc7211 */ /* 0x080fe200078408ff */
[C---:B-1----:R-:W-:Y:S01]  /*3f30*/  IMAD R14, R3.reuse, 0x12, RZ ;  /* 0x00000012030e7824 */ /* 0x042fe200078e02ff */
[----:B------:R-:W-:Y:S01]  /*3f40*/  LEA R216, P3, R6, R216, 0x1 ;  /* 0x000000d806d87211 */ /* 0x000fe200078608ff */
[C---:B------:R-:W-:Y:S01]  /*3f50*/  IMAD R15, R3.reuse, 0x13, RZ ;  /* 0x00000013030f7824 */ /* 0x040fe200078e02ff */
[-C--:B------:R-:W-:Y:S01]  /*3f60*/  LEA.HI.X.SX32 R229, R2, R0.reuse, 0x1, P0 ;  /* 0x0000000002e57211 */ /* 0x080fe200000f0eff */
[C---:B------:R-:W-:Y:S01]  /*3f70*/  IMAD R2, R3.reuse, 0x9, RZ ;  /* 0x0000000903027824 */ /* 0x040fe200078e02ff */
[-C--:B------:R-:W-:Y:S01]  /*3f80*/  LEA.HI.X.SX32 R225, R4, R0.reuse, 0x1, P1 ;  /* 0x0000000004e17211 */ /* 0x080fe200008f0eff */
[----:B------:R-:W-:Y:S01]  /*3f90*/  IMAD R4, R3, 0xa, RZ ;  /* 0x0000000a03047824 */ /* 0x000fe200078e02ff */
[-C--:B------:R-:W-:Y:S01]  /*3fa0*/  LEA.HI.X.SX32 R221, R5, R0.reuse, 0x1, P2 ;  /* 0x0000000005dd7211 */ /* 0x080fe200010f0eff */
[----:B------:R-:W-:Y:S01]  /*3fb0*/  IMAD.WIDE R128, R2, 0x2, R154 ;  /* 0x0000000202807825 */ /* 0x000fe200078e029a */
[----:B------:R-:W-:-:S02]  /*3fc0*/  LEA.HI.X.SX32 R217, R6, R0, 0x1, P3 ;  /* 0x0000000006d97211 */ /* 0x000fc400018f0eff */
[----:B------:R-:W-:Y:S01]  /*3fd0*/  LOP3.LUT P0, RZ, R243, 0x7, RZ, 0xc0, !PT ;  /* 0x00000007f3ff7812 */ /* 0x000fe2000780c0ff */
[----:B------:R-:W-:Y:S01]  /*3fe0*/  IMAD.SHL.U32 R0, R3, 0x8, RZ ;  /* 0x0000000803007824 */ /* 0x000fe200078e00ff */
[----:B------:R-:W-:Y:S01]  /*3ff0*/  LOP3.LUT P1, RZ, R243, 0x3, RZ, 0xc0, !PT ;  /* 0x00000003f3ff7812 */ /* 0x000fe2000782c0ff */
[----:B------:R-:W-:Y:S01]  /*4000*/  IMAD R5, R3, 0xb, RZ ;  /* 0x0000000b03057824 */ /* 0x000fe200078e02ff */
[----:B------:R-:W-:Y:S01]  /*4010*/  MOV R9, RZ ;  /* 0x000000ff00097202 */ /* 0x000fe20000000f00 */
[----:B------:R-:W-:-:S04]  /*4020*/  IMAD.WIDE R124, R0, 0x2, R154 ;  /* 0x00000002007c7825 */ /* 0x000fc800078e029a */
[----:B------:R-:W-:Y:S01]  /*4030*/  IMAD.WIDE R126, R0, 0x2, R156 ;  /* 0x00000002007e7825 */ /* 0x000fe200078e029c */
[----:B------:R0:W-:Y:S03]  /*4040*/  STL.64 [R1+0x720], R124 ;  /* 0x0007207c01007387 */ /* 0x0001e60000100a00 */
[----:B------:R-:W-:Y:S01]  /*4050*/  IMAD R3, R3, 0x3f, RZ ;  /* 0x0000003f03037824 */ /* 0x000fe200078e02ff */
[----:B------:R1:W-:Y:S01]  /*4060*/  STL.64 [R1+0x718], R126 ;  /* 0x0007187e01007387 */ /* 0x0003e20000100a00 */
[----:B------:R-:W-:-:S03]  /*4070*/  IMAD.MOV.U32 R6, RZ, RZ, RZ ;  /* 0x000000ffff067224 */ /* 0x000fc600078e00ff */
[----:B------:R2:W-:Y:S01]  /*4080*/  STL.64 [R1+0x710], R128 ;  /* 0x0007108001007387 */ /* 0x0005e20000100a00 */
[----:B0-----:R-:W-:-:S04]  /*4090*/  IMAD.WIDE R124, R2, 0x2, R156 ;  /* 0x00000002027c7825 */ /* 0x001fc800078e029c */
[C---:B-1----:R-:W-:Y:S01]  /*40a0*/  IMAD.WIDE R126, R4.reuse, 0x2, R154 ;  /* 0x00000002047e7825 */ /* 0x042fe200078e029a */
[----:B------:R0:W-:Y:S03]  /*40b0*/  STL.64 [R1+0x708], R124 ;  /* 0x0007087c01007387 */ /* 0x0001e60000100a00 */
[----:B--2---:R-:W-:Y:S01]  /*40c0*/  IMAD.WIDE R128, R4, 0x2, R156 ;  /* 0x0000000204807825 */ /* 0x004fe200078e029c */
[----:B------:R1:W-:Y:S04]  /*40d0*/  STL.64 [R1+0x700], R126 ;  /* 0x0007007e01007387 */ /* 0x0003e80000100a00 */
[----:B------:R-:W-:Y:S01]  /*40e0*/  STL.64 [R1+0x6f8], R128 ;  /* 0x0006f88001007387 */ /* 0x000fe20000100a00 */
[----:B0-----:R-:W-:-:S04]  /*40f0*/  IMAD.WIDE R124, R5, 0x2, R154 ;  /* 0x00000002057c7825 */ /* 0x001fc800078e029a */
[----:B-1----:R-:W-:Y:S01]  /*4100*/  IMAD.WIDE R126, R5, 0x2, R156 ;  /* 0x00000002057e7825 */ /* 0x002fe200078e029c */
[----:B------:R0:W-:Y:S03]  /*4110*/  STL.64 [R1+0x6f0], R124 ;  /* 0x0006f07c01007387 */ /* 0x0001e60000100a00 */
[C---:B------:R-:W-:Y:S01]  /*4120*/  IMAD.WIDE R4, R7.reuse, 0x2, R154 ;  /* 0x0000000207047825 */ /* 0x040fe200078e029a */
[----:B------:R1:W-:Y:S04]  /*4130*/  STL.64 [R1+0x6e8], R126 ;  /* 0x0006e87e01007387 */ /* 0x0003e80000100a00 */
[----:B------:R2:W-:Y:S01]  /*4140*/  STL.64 [R1+0x6e0], R4 ;  /* 0x0006e00401007387 */ /* 0x0005e20000100a00 */
[----:B0-----:R-:W-:-:S04]  /*4150*/  IMAD.WIDE R124, R7, 0x2, R156 ;  /* 0x00000002077c7825 */ /* 0x001fc800078e029c */
[C---:B-1----:R-:W-:Y:S01]  /*4160*/  IMAD.WIDE R126, R8.reuse, 0x2, R154 ;  /* 0x00000002087e7825 */ /* 0x042fe200078e029a */
[----:B------:R0:W-:Y:S03]  /*4170*/  STL.64 [R1+0x6d8], R124 ;  /* 0x0006d87c01007387 */ /* 0x0001e60000100a00 */
[----:B--2---:R-:W-:Y:S01]  /*4180*/  IMAD.WIDE R4, R8, 0x2, R156 ;  /* 0x0000000208047825 */ /* 0x004fe200078e029c */
[----:B------:R1:W-:Y:S04]  /*4190*/  STL.64 [R1+0x6d0], R126 ;  /* 0x0006d07e01007387 */ /* 0x0003e80000100a00 */
[----:B------:R2:W-:Y:S01]  /*41a0*/  STL.64 [R1+0x6c8], R4 ;  /* 0x0006c80401007387 */ /* 0x0005e20000100a00 */
[----:B0-----:R-:W-:-:S04]  /*41b0*/  IMAD.WIDE R124, R10, 0x2, R154 ;  /* 0x000000020a7c7825 */ /* 0x001fc800078e029a */
[----:B-1----:R-:W-:Y:S01]  /*41c0*/  IMAD.WIDE R126, R10, 0x2, R156 ;  /* 0x000000020a7e7825 */ /* 0x002fe200078e029c */
[----:B------:R0:W-:Y:S03]  /*41d0*/  STL.64 [R1+0x6c0], R124 ;  /* 0x0006c07c01007387 */ /* 0x0001e60000100a00 */
[C---:B--2---:R-:W-:Y:S01]  /*41e0*/  IMAD.WIDE R4, R11.reuse, 0x2, R154 ;  /* 0x000000020b047825 */ /* 0x044fe200078e029a */
[----:B------:R-:W-:Y:S04]  /*41f0*/  STL.64 [R1+0x6b8], R126 ;  /* 0x0006b87e01007387 */ /* 0x000fe80000100a00 */
[----:B------:R1:W-:Y:S01]  /*4200*/  STL.64 [R1+0x6b0], R4 ;  /* 0x0006b00401007387 */ /* 0x0003e20000100a00 */
[----:B0-----:R-:W-:-:S04]  /*4210*/  IMAD.WIDE R124, R11, 0x2, R156 ;  /* 0x000000020b7c7825 */ /* 0x001fc800078e029c */
[C---:B------:R-:W-:Y:S01]  /*4220*/  IMAD.WIDE R10, R12.reuse, 0x2, R154 ;  /* 0x000000020c0a7825 */ /* 0x040fe200078e029a */
[----:B------:R0:W-:Y:S03]  /*4230*/  STL.64 [R1+0x6a8], R124 ;  /* 0x0006a87c01007387 */ /* 0x0001e60000100a00 */
[----:B-1----:R-:W-:Y:S01]  /*4240*/  IMAD.WIDE R4, R12, 0x2, R156 ;  /* 0x000000020c047825 */ /* 0x002fe200078e029c */
[----:B------:R1:W-:Y:S04]  /*4250*/  STL.64 [R1+0x6a0], R10 ;  /* 0x0006a00a01007387 */ /* 0x0003e80000100a00 */
[----:B------:R2:W-:Y:S01]  /*4260*/  STL.64 [R1+0x698], R4 ;  /* 0x0006980401007387 */ /* 0x0005e20000100a00 */
[----:B0-----:R-:W-:-:S04]  /*4270*/  IMAD.WIDE R124, R13, 0x2, R154 ;  /* 0x000000020d7c7825 */ /* 0x001fc800078e029a */
[----:B-1----:R-:W-:Y:S01]  /*4280*/  IMAD.WIDE R10, R13, 0x2, R156 ;  /* 0x000000020d0a7825 */ /* 0x002fe200078e029c */
[----:B------:R-:W-:Y:S03]  /*4290*/  STL.64 [R1+0x690], R124 ;  /* 0x0006907c01007387 */ /* 0x000fe60000100a00 */
[C---:B--2---:R-:W-:Y:S01]  /*42a0*/  IMAD.WIDE R4, R14.reuse, 0x2, R154 ;  /* 0x000000020e047825 */ /* 0x044fe200078e029a */
[----:B------:R0:W-:Y:S03]  /*42b0*/  STL.64 [R1+0x688], R10 ;  /* 0x0006880a01007387 */ /* 0x0001e60000100a00 */
[----:B------:R-:W-:Y:S01]  /*42c0*/  IMAD.WIDE R12, R14, 0x2, R156 ;  /* 0x000000020e0c7825 */ /* 0x000fe200078e029c */
[----:B------:R1:W-:Y:S04]  /*42d0*/  STL.64 [R1+0x680], R4 ;  /* 0x0006800401007387 */ /* 0x0003e80000100a00 */
[----:B------:R2:W-:Y:S01]  /*42e0*/  STL.64 [R1+0x678], R12 ;  /* 0x0006780c01007387 */ /* 0x0005e20000100a00 */
[----:B0-----:R-:W-:-:S04]  /*42f0*/  IMAD.WIDE R10, R15, 0x2, R154 ;  /* 0x000000020f0a7825 */ /* 0x001fc800078e029a */
[----:B-1----:R-:W-:Y:S01]  /*4300*/  IMAD.WIDE R4, R15, 0x2, R156 ;  /* 0x000000020f047825 */ /* 0x002fe200078e029c */
[----:B------:R0:W-:Y:S03]  /*4310*/  STL.64 [R1+0x670], R10 ;  /* 0x0006700a01007387 */ /* 0x0001e60000100a00 */
[C---:B--2---:R-:W-:Y:S01]  /*4320*/  IMAD.WIDE R12, R16.reuse, 0x2, R154 ;  /* 0x00000002100c7825 */ /* 0x044fe200078e029a */
        /* <DEDUP_REMOVED lines=173> */
[----:B------:R-:W-:Y:S01]  /*4e00*/  IMAD.WIDE R2, R3, 0x2, R156 ;  /* 0x0000000203027825 */ /* 0x000fe200078e029c */
[----:B------:R2:W-:Y:S04]  /*4e10*/  STL.64 [R1+0x3b0], R4 ;  /* 0x0003b00401007387 */ /* 0x0005e80000100a00 */
[----:B------:R2:W-:Y:S02]  /*4e20*/  STL.64 [R1+0x3a8], R2 ;  /* 0x0003a80201007387 */ /* 0x0005e40000100a00 */
.L_x_1:
[----:B------:R-:W3:Y:S04]  /*4e30*/  LDL.64 R30, [R1+0x718] ;  /* 0x00071800011e7983 */ /* 0x000ee80000100a00 */
[----:B------:R-:W4:Y:S04]  /*4e40*/  LDL.64 R26, [R1+0x700] ;  /* 0x00070000011a7983 */ /* 0x000f280000100a00 */
[----:B--2---:R-:W2:Y:S04]  /*4e50*/  LDL.64 R10, [R1+0x6f0] ;  /* 0x0006f000010a7983 */ /* 0x004ea80000100a00 */
[----:B------:R-:W5:Y:S04]  /*4e60*/  LDL.64 R16, [R1+0x710] ;  /* 0x0007100001107983 */ /* 0x000f680000100a00 */
        /* <DEDUP_REMOVED lines=30> */
[----:B------:R-:W5:Y:S01]  /*5050*/  LDL.64 R206, [R1+0x518] ;  /* 0x0005180001ce7983 */ /* 0x000f620000100a00 */
[----:B------:R-:W-:-:S03]  /*5060*/  IMAD.WIDE R28, R9, 0x2, R154 ;  /* 0x00000002091c7825 */ /* 0x000fc600078e029a */
[----:B------:R-:W5:Y:S04]  /*5070*/  LDL.64 R180, [R1+0x4f0] ;  /* 0x0004f00001b47983 */ /* 0x000f680000100a00 */
[----:B------:R-:W5:Y:S04]  /*5080*/  LDL.64 R170, [R1+0x4c0] ;  /* 0x0004c00001aa7983 */ /* 0x000f680000100a00 */
[----:B------:R-:W5:Y:S04]  /*5090*/  LDG.E.U16 R28, desc[UR10][R28.64] ;  /* 0x0000000a1c1c7981 */ /* 0x000f68000c1e1500 */
        /* <DEDUP_REMOVED lines=8> */
[----:B------:R-:W5:Y:S04]  /*5120*/  LDG.E.U16 R3, desc[UR10][R2.64] ;  /* 0x0000000a02037981 */ /* 0x000f68000c1e1500 */
[----:B------:R-:W5:Y:S04]  /*5130*/  LDL.64 R218, [R1+0x3f8] ;  /* 0x0003f80001da7983 */ /* 0x000f680000100a00 */
[----:B------:R-:W5:Y:S04]  /*5140*/  LDL.64 R234, [R1+0x438] ;  /* 0x0004380001ea7983 */ /* 0x000f680000100a00 */
[----:B------:R-:W5:Y:S04]  /*5150*/  LDL.64 R230, [R1+0x3d0] ;  /* 0x0003d00001e67983 */ /* 0x000f680000100a00 */
[----:B------:R-:W5:Y:S04]  /*5160*/  LDL.64 R226, [R1+0x3c8] ;  /* 0x0003c80001e27983 */ /* 0x000f680000100a00 */
[----:B------:R-:W5:Y:S01]  /*5170*/  LDL.64 R238, [R1+0x388] ;  /* 0x0003880001ee7983 */ /* 0x000f620000100a00 */
[----:B---3--:R-:W-:-:S03]  /*5180*/  IMAD.WIDE R166, R9, 0x2, R30 ;  /* 0x0000000209a67825 */ /* 0x008fc600078e021e */
[----:B------:R-:W3:Y:S01]  /*5190*/  LDL.64 R30, [R1+0x6b0] ;  /* 0x0006b000011e7983 */ /* 0x000ee20000100a00 */
[----:B----4-:R-:W-:-:S03]  /*51a0*/  IMAD.WIDE R132, R9, 0x2, R26 ;  /* 0x0000000209847825 */ /* 0x010fc600078e021a */
[----:B------:R-:W4:Y:S01]  /*51b0*/  LDL.64 R26, [R1+0x6a8] ;  /* 0x0006a800011a7983 */ /* 0x000f220000100a00 */
[----:B--2---:R-:W-:-:S03]  /*51c0*/  IMAD.WIDE R10, R9, 0x2, R10 ;  /* 0x00000002090a7825 */ /* 0x004fc600078e020a */
[----:B------:R-:W2:Y:S01]  /*51d0*/  LDG.E.U16 R132, desc[UR10][R132.64] ;  /* 0x0000000a84847981 */ /* 0x000ea2000c1e1500 */
[----:B-----5:R-:W-:-:S03]  /*51e0*/  IMAD.WIDE R142, R9, 0x2, R16 ;  /* 0x00000002098e7825 */ /* 0x020fc600078e0210 */
[----:B------:R0:W5:Y:S01]  /*51f0*/  LDG.E.U16 R121, desc[UR10][R10.64] ;  /* 0x0000000a0a797981 */ /* 0x000162000c1e1500 */
[----:B------:R-:W-:-:S03]  /*5200*/  IMAD.WIDE R12, R9, 0x2, R12 ;  /* 0x00000002090c7825 */ /* 0x000fc600078e020c */
[----:B------:R-:W2:Y:S04]  /*5210*/  LDL.64 R16, [R1+0x6b8] ;  /* 0x0006b80001107983 */ /* 0x000ea80000100a00 */
[----:B------:R1:W5:Y:S01]  /*5220*/  LDG.E.U16 R131, desc[UR10][R12.64] ;  /* 0x0000000a0c837981 */ /* 0x000362000c1e1500 */
[----:B0-----:R-:W-:-:S03]  /*5230*/  IMAD.WIDE R10, R9, 0x2, R24 ;  /* 0x00000002090a7825 */ /* 0x001fc600078e0218 */
[----:B------:R-:W5:Y:S01]  /*5240*/  LDL.64 R24, [R1+0x680] ;  /* 0x0006800001187983 */ /* 0x000f620000100a00 */
[----:B------:R-:W-:-:S03]  /*5250*/  IMAD.WIDE R38, R9, 0x2, R22 ;  /* 0x0000000209267825 */ /* 0x000fc600078e0216 */
[----:B------:R-:W5:Y:S01]  /*5260*/  LDL.64 R22, [R1+0x678] ;  /* 0x0006780001167983 */ /* 0x000f620000100a00 */
[----:B-1----:R-:W-:-:S03]  /*5270*/  IMAD.WIDE R12, R9, 0x2, R32 ;  /* 0x00000002090c7825 */ /* 0x002fc600078e0220 */
[----:B------:R-:W5:Y:S01]  /*5280*/  LDL.64 R32, [R1+0x688] ;  /* 0x0006880001207983 */ /* 0x000f620000100a00 */
[----:B------:R-:W-:-:S03]  /*5290*/  IMAD.WIDE R112, R9, 0x2, R18 ;  /* 0x0000000209707825 */ /* 0x000fc600078e0212 */
[----:B------:R-:W5:Y:S01]  /*52a0*/  LDL.64 R18, [R1+0x690] ;  /* 0x0006900001127983 */ /* 0x000f620000100a00 */
[----:B------:R-:W-:-:S03]  /*52b0*/  IMAD.WIDE R14, R9, 0x2, R14 ;  /* 0x00000002090e7825 */ /* 0x000fc600078e020e */
[----:B------:R0:W5:Y:S04]  /*52c0*/  LDG.E.U16 R120, desc[UR10][R12.64] ;  /* 0x0000000a0c787981 */ /* 0x000168000c1e1500 */
[----:B------:R3:W5:Y:S04]  /*52d0*/  LDG.E.U16 R141, desc[UR10][R14.64] ;  /* 0x0000000a0e8d7981 */ /* 0x000768000c1e1500 */
[----:B------:R1:W5:Y:S01]  /*52e0*/  LDG.E.U16 R47, desc[UR10][R10.64] ;  /* 0x0000000a0a2f7981 */ /* 0x000362000c1e1500 */
[----:B0-----:R-:W-:-:S03]  /*52f0*/  IMAD.WIDE R12, R9, 0x2, R20 ;  /* 0x00000002090c7825 */ /* 0x001fc600078e0214 */
[----:B------:R-:W5:Y:S04]  /*5300*/  LDL.64 R20, [R1+0x670] ;  /* 0x0006700001147983 */ /* 0x000f680000100a00 */
[----:B------:R-:W5:Y:S04]  /*5310*/  LDG.E.U16 R112, desc[UR10][R112.64] ;  /* 0x0000000a70707981 */ /* 0x000f68000c1e1500 */
[----:B------:R-:W5:Y:S04]  /*5320*/  LDG.E.U16 R38, desc[UR10][R38.64] ;  /* 0x0000000a26267981 */ /* 0x000f68000c1e1500 */
[----:B------:R-:W5:Y:S04]  /*5330*/  LDG.E.U16 R142, desc[UR10][R142.64] ;  /* 0x0000000a8e8e7981 */ /* 0x000f68000c1e1500 */
[----:B------:R-:W5:Y:S01]  /*5340*/  LDG.E.U16 R166, desc[UR10][R166.64] ;  /* 0x0000000aa6a67981 */ /* 0x000f62000c1e1500 */
[----:B---3--:R-:W-:-:S03]  /*5350*/  IMAD.WIDE R14, R9, 0x2, R30 ;  /* 0x00000002090e7825 */ /* 0x008fc600078e021e */
[----:B------:R-:W3:Y:S01]  /*5360*/  LDL.64 R30, [R1+0x650] ;  /* 0x00065000011e7983 */ /* 0x000ee20000100a00 */
[----:B-1----:R-:W-:-:S03]  /*5370*/  IMAD.WIDE R10, R9, 0x2, R36 ;  /* 0x00000002090a7825 */ /* 0x002fc600078e0224 */
[----:B------:R4:W3:Y:S04]  /*5380*/  LDG.E.U16 R37, desc[UR10][R12.64] ;  /* 0x0000000a0c257981 */ /* 0x0008e8000c1e1500 */
[----:B------:R-:W3:Y:S01]  /*5390*/  LDG.E.U16 R15, desc[UR10][R14.64] ;  /* 0x0000000a0e0f7981 */ /* 0x000ee2000c1e1500 */
[----:B----4-:R-:W-:-:S03]  /*53a0*/  IMAD.WIDE R12, R9, 0x2, R26 ;  /* 0x00000002090c7825 */ /* 0x010fc600078e021a */
[----:B------:R0:W4:Y:S04]  /*53b0*/  LDG.E.U16 R27, desc[UR10][R10.64] ;  /* 0x0000000a0a1b7981 */ /* 0x000128000c1e1500 */
[----:B------:R1:W4:Y:S01]  /*53c0*/  LDG.E.U16 R14, desc[UR10][R12.64] ;  /* 0x0000000a0c0e7981 */ /* 0x000322000c1e1500 */
[----:B--2---:R-:W-:-:S04]  /*53d0*/  IMAD.WIDE R16, R9, 0x2, R16 ;  /* 0x0000000209107825 */ /* 0x004fc800078e0210 */
[C---:B0-----:R-:W-:Y:S01]  /*53e0*/  IMAD.WIDE R10, R9.reuse, 0x2, R42 ;  /* 0x00000002090a7825 */ /* 0x041fe200078e022a */
[----:B------:R5:W2:Y:S03]  /*53f0*/  LDG.E.U16 R26, desc[UR10][R16.64] ;  /* 0x0000000a101a7981 */ /* 0x000aa6000c1e1500 */
[C---:B-1----:R-:W-:Y:S01]  /*5400*/  IMAD.WIDE R12, R9.reuse, 0x2, R34 ;  /* 0x00000002090c7825 */ /* 0x042fe200078e0222 */
[----:B------:R0:W4:Y:S04]  /*5410*/  LDG.E.U16 R151, desc[UR10][R10.64] ;  /* 0x0000000a0a977981 */ /* 0x000128000c1e1500 */
[----:B------:R-:W2:Y:S01]  /*5420*/  LDL.64 R34, [R1+0x630] ;  /* 0x0006300001227983 */ /* 0x000ea20000100a00 */
[----:B-----5:R-:W-:-:S03]  /*5430*/  IMAD.WIDE R16, R9, 0x2, R32 ;  /* 0x0000000209107825 */ /* 0x020fc600078e0220 */
[----:B------:R1:W5:Y:S01]  /*5440*/  LDG.E.U16 R150, desc[UR10][R12.64] ;  /* 0x0000000a0c967981 */ /* 0x000362000c1e1500 */
[----:B0-----:R-:W-:-:S03]  /*5450*/  IMAD.WIDE R10, R9, 0x2, R24 ;  /* 0x00000002090a7825 */ /* 0x001fc600078e0218 */
[----:B------:R-:W4:Y:S04]  /*5460*/  LDL.64 R24, [R1+0x628] ;  /* 0x0006280001187983 */ /* 0x000f280000100a00 */
[----:B------:R-:W5:Y:S01]  /*5470*/  LDL.64 R42, [R1+0x620] ;  /* 0x00062000012a7983 */ /* 0x000f620000100a00 */
[----:B-1----:R-:W-:-:S03]  /*5480*/  IMAD.WIDE R12, R9, 0x2, R22 ;  /* 0x00000002090c7825 */ /* 0x002fc600078e0216 */
[----:B------:R-:W5:Y:S04]  /*5490*/  LDL.64 R32, [R1+0x610] ;  /* 0x0006100001207983 */ /* 0x000f680000100a00 */
[----:B------:R-:W5:Y:S04]  /*54a0*/  LDL.64 R22, [R1+0x608] ;  /* 0x0006080001167983 */ /* 0x000f680000100a00 */
[----:B------:R0:W5:Y:S01]  /*54b0*/  LDG.E.U16 R129, desc[UR10][R12.64] ;  /* 0x0000000a0c817981 */ /* 0x000162000c1e1500 */
[----:B------:R-:W-:-:S03]  /*54c0*/  IMAD.WIDE R18, R9, 0x2, R18 ;  /* 0x0000000209127825 */ /* 0x000fc600078e0212 */
[----:B------:R1:W5:Y:S04]  /*54d0*/  LDG.E.U16 R130, desc[UR10][R10.64] ;  /* 0x0000000a0a827981 */ /* 0x000368000c1e1500 */
[----:B------:R1:W5:Y:S01]  /*54e0*/  LDG.E.U16 R140, desc[UR10][R18.64] ;  /* 0x0000000a128c7981 */ /* 0x000362000c1e1500 */
[----:B0-----:R-:W-:-:S03]  /*54f0*/  IMAD.WIDE R12, R9, 0x2, R40 ;  /* 0x00000002090c7825 */ /* 0x001fc600078e0228 */
[----:B------:R-:W5:Y:S01]  /*5500*/  LDL.64 R40, [R1+0x600] ;  /* 0x0006000001287983 */ /* 0x000f620000100a00 */
[----:B-1----:R-:W-:-:S03]  /*5510*/  IMAD.WIDE R10, R9, 0x2, R20 ;  /* 0x00000002090a7825 */ /* 0x002fc600078e0214 */
[----:B------:R0:W5:Y:S01]  /*5520*/  LDG.E.U16 R139, desc[UR10][R16.64] ;  /* 0x0000000a108b7981 */ /* 0x000162000c1e1500 */
[----:B------:R-:W-:-:S03]  /*5530*/  IMAD.WIDE R18, R9, 0x2, R118 ;  /* 0x0000000209127825 */ /* 0x000fc600078e0276 */
[----:B------:R-:W5:Y:S04]  /*5540*/  LDL.64 R20, [R1+0x618] ;  /* 0x0006180001147983 */ /* 0x000f680000100a00 */
[----:B------:R-:W5:Y:S01]  /*5550*/  LDG.E.U16 R119, desc[UR10][R10.64] ;  /* 0x0000000a0a777981 */ /* 0x000f62000c1e1500 */
[----:B0-----:R-:W-:-:S03]  /*5560*/  IMAD.WIDE R16, R9, 0x2, R44 ;  /* 0x0000000209107825 */ /* 0x001fc600078e022c */
[----:B------:R0:W5:Y:S04]  /*5570*/  LDG.E.U16 R118, desc[UR10][R18.64] ;  /* 0x0000000a12767981 */ /* 0x000168000c1e1500 */
[----:B------:R1:W5:Y:S04]  /*5580*/  LDG.E.U16 R46, desc[UR10][R16.64] ;  /* 0x0000000a102e7981 */ /* 0x000368000c1e1500 */
[----:B------:R1:W5:Y:S01]  /*5590*/  LDG.E.U16 R45, desc[UR10][R12.64] ;  /* 0x0000000a0c2d7981 */ /* 0x000362000c1e1500 */
[----:B0-----:R-:W-:-:S03]  /*55a0*/  IMAD.WIDE R18, R9, 0x2, R116 ;  /* 0x0000000209127825 */ /* 0x001fc600078e0274 */
[----:B------:R-:W5:Y:S01]  /*55b0*/  LDL.64 R116, [R1+0x5d8] ;  /* 0x0005d80001747983 */ /* 0x000f620000100a00 */
[----:B-1----:R-:W-:-:S03]  /*55c0*/  IMAD.WIDE R16, R9, 0x2, R122 ;  /* 0x0000000209107825 */ /* 0x002fc600078e027a */
[----:B------:R-:W5:Y:S01]  /*55d0*/  LDL.64 R122, [R1+0x5e0] ;  /* 0x0005e000017a7983 */ /* 0x000f620000100a00 */
[----:B------:R-:W-:-:S03]  /*55e0*/  IMAD.WIDE R12, R9, 0x2, R114 ;  /* 0x00000002090c7825 */ /* 0x000fc600078e0272 */
[----:B------:R-:W5:Y:S01]  /*55f0*/  LDL.64 R114, [R1+0x5c8] ;  /* 0x0005c80001727983 */ /* 0x000f620000100a00 */
[----:B---3--:R-:W-:-:S03]  /*5600*/  IMAD.WIDE R10, R9, 0x2, R30 ;  /* 0x00000002090a7825 */ /* 0x008fc600078e021e */
[----:B------:R-:W3:Y:S04]  /*5610*/  LDL.64 R30, [R1+0x5f8] ;  /* 0x0005f800011e7983 */ /* 0x000ee80000100a00 */
[----:B------:R2:W3:Y:S02]  /*5620*/  LDG.E.U16 R36, desc[UR10][R10.64] ;  /* 0x0000000a0a247981 */ /* 0x0004e4000c1e1500 */
[C---:B--2---:R-:W-:Y:S02]  /*5630*/  IMAD.WIDE R10, R9.reuse, 0x2, R34 ;  /* 0x00000002090a7825 */ /* 0x044fe400078e0222 */
[----:B------:R4:W2:Y:S02]  /*5640*/  LDG.E.U16 R35, desc[UR10][R16.64] ;  /* 0x0000000a10237981 */ /* 0x0008a4000c1e1500 */
[----:B----4-:R-:W-:-:S02]  /*5650*/  IMAD.WIDE R16, R9, 0x2, R24 ;  /* 0x0000000209107825 */ /* 0x010fc400078e0218 */
[----:B------:R-:W4:Y:S04]  /*5660*/  LDG.E.U16 R24, desc[UR10][R12.64] ;  /* 0x0000000a0c187981 */ /* 0x000f28000c1e1500 */
[----:B------:R5:W4:Y:S04]  /*5670*/  LDG.E.U16 R25, desc[UR10][R18.64] ;  /* 0x0000000a12197981 */ /* 0x000b28000c1e1500 */
[----:B------:R0:W4:Y:S01]  /*5680*/  LDG.E.U16 R13, desc[UR10][R10.64] ;  /* 0x0000000a0a0d7981 */ /* 0x000122000c1e1500 */
[----:B-----5:R-:W-:-:S03]  /*5690*/  IMAD.WIDE R18, R9, 0x2, R32 ;  /* 0x0000000209127825 */ /* 0x020fc600078e0220 */
[----:B------:R1:W5:Y:S04]  /*56a0*/  LDG.E.U16 R12, desc[UR10][R16.64] ;  /* 0x0000000a100c7981 */ /* 0x000368000c1e1500 */
[----:B------:R-:W2:Y:S01]  /*56b0*/  LDL.64 R32, [R1+0x5b8] ;  /* 0x0005b80001207983 */ /* 0x000ea20000100a00 */
[----:B0-----:R-:W-:-:S03]  /*56c0*/  IMAD.WIDE R10, R9, 0x2, R42 ;  /* 0x00000002090a7825 */ /* 0x001fc600078e022a */
[----:B------:R-:W4:Y:S01]  /*56d0*/  LDL.64 R42, [R1+0x5d0] ;  /* 0x0005d000012a7983 */ /* 0x000f220000100a00 */
[----:B-1----:R-:W-:-:S03]  /*56e0*/  IMAD.WIDE R16, R9, 0x2, R22 ;  /* 0x0000000209107825 */ /* 0x002fc600078e0216 */
[----:B------:R-:W5:Y:S04]  /*56f0*/  LDL.64 R22, [R1+0x5b0] ;  /* 0x0005b00001167983 */ /* 0x000f680000100a00 */
[----:B------:R0:W5:Y:S01]  /*5700*/  LDG.E.U16 R149, desc[UR10][R10.64] ;  /* 0x0000000a0a957981 */ /* 0x000162000c1e1500 */
[----:B------:R-:W-:-:S03]  /*5710*/  IMAD.WIDE R20, R9, 0x2, R20 ;  /* 0x0000000209147825 */ /* 0x000fc600078e0214 */
[----:B------:R-:W5:Y:S04]  /*5720*/  LDG.E.U16 R137, desc[UR10][R16.64] ;  /* 0x0000000a10897981 */ /* 0x000f68000c1e1500 */
[----:B------:R1:W5:Y:S01]  /*5730*/  LDG.E.U16 R148, desc[UR10][R20.64] ;  /* 0x0000000a14947981 */ /* 0x000362000c1e1500 */
[----:B0-----:R-:W-:-:S03]  /*5740*/  IMAD.WIDE R10, R9, 0x2, R40 ;  /* 0x00000002090a7825 */ /* 0x001fc600078e0228 */
[----:B------:R-:W5:Y:S04]  /*5750*/  LDL.64 R40, [R1+0x590] ;  /* 0x0005900001287983 */ /* 0x000f680000100a00 */
[----:B------:R0:W5:Y:S01]  /*5760*/  LDG.E.U16 R128, desc[UR10][R10.64] ;  /* 0x0000000a0a807981 */ /* 0x000162000c1e1500 */
[----:B-1----:R-:W-:-:S03]  /*5770*/  IMAD.WIDE R20, R9, 0x2, R126 ;  /* 0x0000000209147825 */ /* 0x002fc600078e027e */
[----:B------:R1:W5:Y:S01]  /*5780*/  LDG.E.U16 R138, desc[UR10][R18.64] ;  /* 0x0000000a128a7981 */ /* 0x000362000c1e1500 */
[----:B0-----:R-:W-:-:S03]  /*5790*/  IMAD.WIDE R10, R9, 0x2, R122 ;  /* 0x00000002090a7825 */ /* 0x001fc600078e027a */
[----:B------:R-:W5:Y:S01]  /*57a0*/  LDL.64 R122, [R1+0x568] ;  /* 0x00056800017a7983 */ /* 0x000f620000100a00 */
[----:B-1----:R-:W-:-:S03]  /*57b0*/  IMAD.WIDE R18, R9, 0x2, R124 ;  /* 0x0000000209127825 */ /* 0x002fc600078e027c */
[----:B------:R-:W5:Y:S04]  /*57c0*/  LDL.64 R124, [R1+0x570] ;  /* 0x00057000017c7983 */ /* 0x000f680000100a00 */
[----:B------:R-:W5:Y:S01]  /*57d0*/  LDG.E.U16 R44, desc[UR10][R10.64] ;  /* 0x0000000a0a2c7981 */ /* 0x000f62000c1e1500 */
[----:B---3--:R-:W-:-:S03]  /*57e0*/  IMAD.WIDE R16, R9, 0x2, R30 ;  /* 0x0000000209107825 */ /* 0x008fc600078e021e */
[----:B------:R-:W3:Y:S04]  /*57f0*/  LDL.64 R30, [R1+0x5a0] ;  /* 0x0005a000011e7983 */ /* 0x000ee80000100a00 */
[----:B------:R0:W3:Y:S02]  /*5800*/  LDG.E.U16 R127, desc[UR10][R16.64] ;  /* 0x0000000a107f7981 */ /* 0x0000e4000c1e1500 */
[C---:B0-----:R-:W-:Y:S02]  /*5810*/  IMAD.WIDE R16, R9.reuse, 0x2, R116 ;  /* 0x0000000209107825 */ /* 0x041fe400078e0274 */
[----:B------:R0:W3:Y:S04]  /*5820*/  LDG.E.U16 R117, desc[UR10][R20.64] ;  /* 0x0000000a14757981 */ /* 0x0000e8000c1e1500 */
[----:B------:R1:W3:Y:S01]  /*5830*/  LDG.E.U16 R116, desc[UR10][R18.64] ;  /* 0x0000000a12747981 */ /* 0x0002e2000c1e1500 */
[----:B0-----:R-:W-:-:S03]  /*5840*/  IMAD.WIDE R20, R9, 0x2, R114 ;  /* 0x0000000209147825 */ /* 0x001fc600078e0272 */
[----:B------:R-:W3:Y:S01]  /*5850*/  LDL.64 R114, [R1+0x560] ;  /* 0x0005600001727983 */ /* 0x000ee20000100a00 */
[----:B-1----:R-:W-:-:S03]  /*5860*/  IMAD.WIDE R18, R9, 0x2, R152 ;  /* 0x0000000209127825 */ /* 0x002fc600078e0298 */
[----:B------:R-:W3:Y:S01]  /*5870*/  LDL.64 R152, [R1+0x550] ;  /* 0x0005500001987983 */ /* 0x000ee20000100a00 */
[----:B----4-:R-:W-:-:S03]  /*5880*/  IMAD.WIDE R10, R9, 0x2, R42 ;  /* 0x00000002090a7825 */ /* 0x010fc600078e022a */
[----:B------:R2:W4:Y:S04]  /*5890*/  LDG.E.U16 R43, desc[UR10][R16.64] ;  /* 0x0000000a102b7981 */ /* 0x000528000c1e1500 */
[----:B------:R5:W4:Y:S01]  /*58a0*/  LDG.E.U16 R34, desc[UR10][R10.64] ;  /* 0x0000000a0a227981 */ /* 0x000b22000c1e1500 */
[----:B--2---:R-:W-:-:S03]  /*58b0*/  IMAD.WIDE R16, R9, 0x2, R32 ;  /* 0x0000000209107825 */ /* 0x004fc600078e0220 */
[----:B------:R0:W2:Y:S01]  /*58c0*/  LDG.E.U16 R33, desc[UR10][R20.64] ;  /* 0x0000000a14217981 */ /* 0x0000a2000c1e1500 */
[----:B-----5:R-:W-:-:S03]  /*58d0*/  IMAD.WIDE R10, R9, 0x2, R22 ;  /* 0x00000002090a7825 */ /* 0x020fc600078e0216 */
[----:B------:R1:W5:Y:S04]  /*58e0*/  LDG.E.U16 R22, desc[UR10][R16.64] ;  /* 0x0000000a10167981 */ /* 0x000368000c1e1500 */
[----:B------:R1:W5:Y:S01]  /*58f0*/  LDG.E.U16 R23, desc[UR10][R18.64] ;  /* 0x0000000a12177981 */ /* 0x000362000c1e1500 */
[----:B0-----:R-:W-:-:S03]  /*5900*/  IMAD.WIDE R20, R9, 0x2, R160 ;  /* 0x0000000209147825 */ /* 0x001fc600078e02a0 */
[----:B------:R-:W4:Y:S01]  /*5910*/  LDL.64 R160, [R1+0x538] ;  /* 0x0005380001a07983 */ /* 0x000f220000100a00 */
[----:B-1----:R-:W-:-:S03]  /*5920*/  IMAD.WIDE R16, R9, 0x2, R40 ;  /* 0x0000000209107825 */ /* 0x002fc600078e0228 */
[----:B------:R-:W2:Y:S01]  /*5930*/  LDL.64 R40, [R1+0x540] ;  /* 0x0005400001287983 */ /* 0x000ea20000100a00 */
[----:B------:R-:W-:-:S03]  /*5940*/  IMAD.WIDE R18, R9, 0x2, R162 ;  /* 0x0000000209127825 */ /* 0x000fc600078e02a2 */
[----:B------:R-:W5:Y:S04]  /*5950*/  LDL.64 R162, [R1+0x530] ;  /* 0x0005300001a27983 */ /* 0x000f680000100a00 */
[----:B------:R-:W5:Y:S04]  /*5960*/  LDG.E.U16 R11, desc[UR10][R10.64] ;  /* 0x0000000a0a0b7981 */ /* 0x000f68000c1e1500 */
[----:B------:R0:W5:Y:S04]  /*5970*/  LDG.E.U16 R136, desc[UR10][R16.64] ;  /* 0x0000000a10887981 */ /* 0x000168000c1e1500 */
[----:B------:R1:W5:Y:S01]  /*5980*/  LDG.E.U16 R10, desc[UR10][R18.64] ;  /* 0x0000000a120a7981 */ /* 0x000362000c1e1500 */
[----:B0-----:R-:W-:-:S05]  /*5990*/  IMAD.WIDE R16, R9, 0x2, R134 ;  /* 0x0000000209107825 */ /* 0x001fca00078e0286 */
[----:B------:R-:W5:Y:S01]  /*59a0*/  LDG.E.U16 R126, desc[UR10][R16.64] ;  /* 0x0000000a107e7981 */ /* 0x000f62000c1e1500 */
[----:B-1----:R-:W-:-:S03]  /*59b0*/  IMAD.WIDE R18, R9, 0x2, R146 ;  /* 0x0000000209127825 */ /* 0x002fc600078e0292 */
[----:B------:R-:W5:Y:S04]  /*59c0*/  LDG.E.U16 R146, desc[UR10][R20.64] ;  /* 0x0000000a14927981 */ /* 0x000f68000c1e1500 */
[----:B------:R0:W5:Y:S02]  /*59d0*/  LDG.E.U16 R135, desc[UR10][R18.64] ;  /* 0x0000000a12877981 */ /* 0x000164000c1e1500 */
[C---:B0-----:R-:W-:Y:S02]  /*59e0*/  IMAD.WIDE R18, R9.reuse, 0x2, R122 ;  /* 0x0000000209127825 */ /* 0x041fe400078e027a */
[----:B------:R-:W5:Y:S02]  /*59f0*/  LDL.64 R122, [R1+0x520] ;  /* 0x00052000017a7983 */ /* 0x000f640000100a00 */
[----:B------:R-:W-:-:S04]  /*5a00*/  IMAD.WIDE R20, R9, 0x2, R124 ;  /* 0x0000000209147825 */ /* 0x000fc800078e027c */
[----:B---3--:R-:W-:-:S05]  /*5a10*/  IMAD.WIDE R30, R9, 0x2, R30 ;  /* 0x00000002091e7825 */ /* 0x008fca00078e021e */
[----:B------:R0:W3:Y:S02]  /*5a20*/  LDG.E.U16 R147, desc[UR10][R30.64] ;  /* 0x0000000a1e937981 */ /* 0x0000e4000c1e1500 */
[C---:B0-----:R-:W-:Y:S02]  /*5a30*/  IMAD.WIDE R30, R9.reuse, 0x2, R144 ;  /* 0x00000002091e7825 */ /* 0x041fe400078e0290 */
[----:B------:R-:W3:Y:S04]  /*5a40*/  LDL.64 R144, [R1+0x528] ;  /* 0x0005280001907983 */ /* 0x000ee80000100a00 */
[----:B------:R0:W3:Y:S01]  /*5a50*/  LDG.E.U16 R125, desc[UR10][R30.64] ;  /* 0x0000000a1e7d7981 */ /* 0x0000e2000c1e1500 */
[----:B------:R-:W-:-:S03]  /*5a60*/  IMAD.WIDE R16, R9, 0x2, R114 ;  /* 0x0000000209107825 */ /* 0x000fc600078e0272 */
[----:B------:R1:W3:Y:S01]  /*5a70*/  LDG.E.U16 R114, desc[UR10][R18.64] ;  /* 0x0000000a12727981 */ /* 0x0002e2000c1e1500 */
[----:B0-----:R-:W-:-:S03]  /*5a80*/  IMAD.WIDE R30, R9, 0x2, R152 ;  /* 0x00000002091e7825 */ /* 0x001fc600078e0298 */
[----:B------:R-:W3:Y:S04]  /*5a90*/  LDL.64 R152, [R1+0x500] ;  /* 0x0005000001987983 */ /* 0x000ee80000100a00 */
[----:B------:R0:W3:Y:S01]  /*5aa0*/  LDG.E.U16 R115, desc[UR10][R20.64] ;  /* 0x0000000a14737981 */ /* 0x0000e2000c1e1500 */
[----:B-1----:R-:W-:-:S03]  /*5ab0*/  IMAD.WIDE R18, R9, 0x2, R158 ;  /* 0x0000000209127825 */ /* 0x002fc600078e029e */
[----:B------:R-:W3:Y:S04]  /*5ac0*/  LDL.64 R158, [R1+0x508] ;  /* 0x00050800019e7983 */ /* 0x000ee80000100a00 */
[----:B------:R2:W3:Y:S01]  /*5ad0*/  LDG.E.U16 R42, desc[UR10][R16.64] ;  /* 0x0000000a102a7981 */ /* 0x0004e2000c1e1500 */
[----:B0-----:R-:W-:-:S03]  /*5ae0*/  IMAD.WIDE R20, R9, 0x2, R164 ;  /* 0x0000000209147825 */ /* 0x001fc600078e02a4 */
[----:B------:R-:W3:Y:S04]  /*5af0*/  LDG.E.U16 R29, desc[UR10][R30.64] ;  /* 0x0000000a1e1d7981 */ /* 0x000ee8000c1e1500 */
[----:B------:R-:W3:Y:S04]  /*5b00*/  LDL.64 R164, [R1+0x4b8] ;  /* 0x0004b80001a47983 */ /* 0x000ee80000100a00 */
[----:B------:R-:W3:Y:S01]  /*5b10*/  LDG.E.U16 R31, desc[UR10][R20.64] ;  /* 0x0000000a141f7981 */ /* 0x000ee2000c1e1500 */
[----:B--2---:R-:W-:-:S03]  /*5b20*/  IMAD.WIDE R16, R9, 0x2, R40 ;  /* 0x0000000209107825 */ /* 0x004fc600078e0228 */
[----:B------:R4:W2:Y:S04]  /*5b30*/  LDG.E.U16 R41, desc[UR10][R18.64] ;  /* 0x0000000a12297981 */ /* 0x0008a8000c1e1500 */
[----:B------:R5:W2:Y:S01]  /*5b40*/  LDG.E.U16 R21, desc[UR10][R16.64] ;  /* 0x0000000a10157981 */ /* 0x000aa2000c1e1500 */
[----:B----4-:R-:W-:-:S03]  /*5b50*/  IMAD.WIDE R18, R9, 0x2, R160 ;  /* 0x0000000209127825 */ /* 0x010fc600078e02a0 */
[----:B------:R-:W4:Y:S01]  /*5b60*/  LDL.64 R160, [R1+0x4e0] ;  /* 0x0004e00001a07983 */ /* 0x000f220000100a00 */
[----:B-----5:R-:W-:-:S03]  /*5b70*/  IMAD.WIDE R16, R9, 0x2, R162 ;  /* 0x0000000209107825 */ /* 0x020fc600078e02a2 */
[----:B------:R-:W5:Y:S04]  /*5b80*/  LDL.64 R162, [R1+0x4b0] ;  /* 0x0004b00001a27983 */ /* 0x000f680000100a00 */
[----:B------:R0:W2:Y:S04]  /*5b90*/  LDG.E.U16 R8, desc[UR10][R16.64] ;  /* 0x0000000a10087981 */ /* 0x0000a8000c1e1500 */
[----:B------:R-:W2:Y:S01]  /*5ba0*/  LDG.E.U16 R20, desc[UR10][R18.64] ;  /* 0x0000000a12147981 */ /* 0x000ea2000c1e1500 */
[C---:B0-----:R-:W-:Y:S02]  /*5bb0*/  IMAD.WIDE R16, R9.reuse, 0x2, R168 ;  /* 0x0000000209107825 */ /* 0x041fe400078e02a8 */
[----:B------:R-:W0:Y:S03]  /*5bc0*/  LDC R169, c[0x0][0x254] ;  /* 0x00009500ffa97b82 */ /* 0x000e260000000800 */
[----:B------:R1:W2:Y:S02]  /*5bd0*/  LDG.E.U16 R134, desc[UR10][R16.64] ;  /* 0x0000000a10867981 */ /* 0x0002a4000c1e1500 */
[----:B-1----:R-:W-:-:S02]  /*5be0*/  IMAD.WIDE R16, R9, 0x2, R178 ;  /* 0x0000000209107825 */ /* 0x002fc400078e02b2 */
[----:B------:R-:W2:Y:S02]  /*5bf0*/  LDL.64 R178, [R1+0x4a0] ;  /* 0x0004a00001b27983 */ /* 0x000ea40000100a00 */
[----:B---3--:R-:W-:-:S04]  /*5c00*/  IMAD.WIDE R158, R9, 0x2, R158 ;  /* 0x00000002099e7825 */ /* 0x008fc800078e029e */
[C---:B------:R-:W-:Y:S01]  /*5c10*/  IMAD.WIDE R152, R9.reuse, 0x2, R152 ;  /* 0x0000000209987825 */ /* 0x040fe200078e0298 */
[----:B------:R1:W3:Y:S04]  /*5c20*/  LDG.E.U16 R133, desc[UR10][R158.64] ;  /* 0x0000000a9e857981 */ /* 0x0002e8000c1e1500 */
[----:B------:R0:W3:Y:S01]  /*5c30*/  LDG.E.U16 R124, desc[UR10][R152.64] ;  /* 0x0000000a987c7981 */ /* 0x0000e2000c1e1500 */
[----:B------:R-:W-:-:S04]  /*5c40*/  IMAD.WIDE R144, R9, 0x2, R144 ;  /* 0x0000000209907825 */ /* 0x000fc800078e0290 */
[C---:B------:R-:W-:Y:S01]  /*5c50*/  IMAD.WIDE R18, R9.reuse, 0x2, R206 ;  /* 0x0000000209127825 */ /* 0x040fe200078e02ce */
[----:B------:R-:W3:Y:S03]  /*5c60*/  LDG.E.U16 R7, desc[UR10][R144.64] ;  /* 0x0000000a90077981 */ /* 0x000ee6000c1e1500 */
[----:B-1----:R-:W-:Y:S01]  /*5c70*/  IMAD.WIDE R158, R9, 0x2, R176 ;  /* 0x00000002099e7825 */ /* 0x002fe200078e02b0 */
[----:B0-----:R-:W-:Y:S01]  /*5c80*/  SHF.L.U32 R0, R169, 0x1, RZ ;  /* 0x00000001a9007819 */ /* 0x001fe200000006ff */
[----:B------:R-:W3:Y:S02]  /*5c90*/  LDL.64 R176, [R1+0x4a8] ;  /* 0x0004a80001b07983 */ /* 0x000ee40000100a00 */
[C---:B------:R-:W-:Y:S02]  /*5ca0*/  IMAD.WIDE R152, R9.reuse, 0x2, R174 ;  /* 0x0000000209987825 */ /* 0x040fe400078e02ae */
[----:B------:R-:W3:Y:S04]  /*5cb0*/  LDL.64 R174, [R1+0x498] ;  /* 0x0004980001ae7983 */ /* 0x000ee80000100a00 */
[----:B------:R0:W3:Y:S04]  /*5cc0*/  LDG.E.U16 R144, desc[UR10][R18.64] ;  /* 0x0000000a12907981 */ /* 0x0000e8000c1e1500 */
[----:B------:R1:W3:Y:S04]  /*5cd0*/  LDG.E.U16 R39, desc[UR10][R158.64] ;  /* 0x0000000a9e277981 */ /* 0x0002e8000c1e1500 */
[----:B------:R-:W3:Y:S01]  /*5ce0*/  LDG.E.U16 R32, desc[UR10][R16.64] ;  /* 0x0000000a10207981 */ /* 0x000ee2000c1e1500 */
[----:B0-----:R-:W-:-:S03]  /*5cf0*/  IMAD.WIDE R18, R9, 0x2, R180 ;  /* 0x0000000209127825 */ /* 0x001fc600078e02b4 */
[----:B------:R-:W3:Y:S04]  /*5d00*/  LDG.E.U16 R30, desc[UR10][R152.64] ;  /* 0x0000000a981e7981 */ /* 0x000ee8000c1e1500 */
[----:B------:R0:W3:Y:S01]  /*5d10*/  LDG.E.U16 R113, desc[UR10][R18.64] ;  /* 0x0000000a12717981 */ /* 0x0000e2000c1e1500 */
[----:B-1----:R-:W-:-:S03]  /*5d20*/  IMAD.WIDE R158, R9, 0x2, R164 ;  /* 0x00000002099e7825 */ /* 0x002fc600078e02a4 */
[----:B------:R-:W3:Y:S01]  /*5d30*/  LDL.64 R180, [R1+0x420] ;  /* 0x0004200001b47983 */ /* 0x000ee20000100a00 */
[----:B------:R-:W-:-:S03]  /*5d40*/  IMAD.WIDE R4, R9, 0x2, R4 ;  /* 0x0000000209047825 */ /* 0x000fc600078e0204 */
[----:B------:R-:W3:Y:S01]  /*5d50*/  LDL.64 R206, [R1+0x418] ;  /* 0x0004180001ce7983 */ /* 0x000ee20000100a00 */
[----:B0-----:R-:W-:-:S03]  /*5d60*/  IMAD.WIDE R18, R9, 0x2, R170 ;  /* 0x0000000209127825 */ /* 0x001fc600078e02aa */
[----:B------:R-:W3:Y:S01]  /*5d70*/  LDG.E.U16 R4, desc[UR10][R4.64] ;  /* 0x0000000a04047981 */ /* 0x000ee2000c1e1500 */
[----:B------:R-:W-:-:S03]  /*5d80*/  IMAD.WIDE R16, R9, 0x2, R172 ;  /* 0x0000000209107825 */ /* 0x000fc600078e02ac */
[----:B------:R-:W3:Y:S01]  /*5d90*/  LDG.E.U16 R19, desc[UR10][R18.64] ;  /* 0x0000000a12137981 */ /* 0x000ee2000c1e1500 */
[----:B------:R-:W-:Y:S02]  /*5da0*/  IMAD R173, R169, 0x7, RZ ;  /* 0x00000007a9ad7824 */ /* 0x000fe400078e02ff */
[C---:B------:R-:W-:Y:S01]  /*5db0*/  IMAD.WIDE R122, R9.reuse, 0x2, R122 ;  /* 0x00000002097a7825 */ /* 0x040fe200078e027a */
[----:B------:R-:W3:Y:S03]  /*5dc0*/  LDG.E.U16 R17, desc[UR10][R16.64] ;  /* 0x0000000a10117981 */ /* 0x000ee6000c1e1500 */
[C---:B----4-:R-:W-:Y:S01]  /*5dd0*/  IMAD.WIDE R160, R9.reuse, 0x2, R160 ;  /* 0x0000000209a07825 */ /* 0x050fe200078e02a0 */
[----:B------:R0:W4:Y:S03]  /*5de0*/  LDG.E.U16 R18, desc[UR10][R158.64] ;  /* 0x0000000a9e127981 */ /* 0x000126000c1e1500 */
[----:B-----5:R-:W-:Y:S01]  /*5df0*/  IMAD.WIDE R152, R9, 0x2, R162 ;  /* 0x0000000209987825 */ /* 0x020fe200078e02a2 */
[----:B------:R1:W5:Y:S03]  /*5e00*/  LDG.E.U16 R40, desc[UR10][R160.64] ;  /* 0x0000000aa0287981 */ /* 0x000366000c1e1500 */
[----:B------:R-:W-:Y:S01]  /*5e10*/  IMAD.WIDE R162, R169, 0x2, R156 ;  /* 0x00000002a9a27825 */ /* 0x000fe200078e029c */
[----:B------:R1:W4:Y:S03]  /*5e20*/  LDG.E.U16 R145, desc[UR10][R122.64] ;  /* 0x0000000a7a917981 */ /* 0x000326000c1e1500 */
[----:B0-----:R-:W-:Y:S01]  /*5e30*/  IMAD.WIDE R158, R0, 0x2, R154 ;  /* 0x00000002009e7825 */ /* 0x001fe200078e029a */
[----:B------:R0:W5:Y:S03]  /*5e40*/  LDG.E.U16 R5, desc[UR10][R152.64] ;  /* 0x0000000a98057981 */ /* 0x000166000c1e1500 */
[----:B-1----:R-:W-:-:S04]  /*5e50*/  IMAD.WIDE R160, R173, 0x2, R156 ;  /* 0x00000002ada07825 */ /* 0x002fc800078e029c */
[----:B------:R-:W-:-:S04]  /*5e60*/  IMAD.WIDE R164, R169, 0x2, R154 ;  /* 0x00000002a9a47825 */ /* 0x000fc800078e029a */
[----:B------:R-:W-:-:S04]  /*5e70*/  IMAD.WIDE R162, R9, 0x2, R162 ;  /* 0x0000000209a27825 */ /* 0x000fc800078e02a2 */
[C---:B------:R-:W-:Y:S01]  /*5e80*/  IMAD.WIDE R158, R9.reuse, 0x2, R158 ;  /* 0x00000002099e7825 */ /* 0x040fe200078e029e */
[----:B------:R1:W5:Y:S03]  /*5e90*/  LDG.E.U16 R143, desc[UR10][R162.64] ;  /* 0x0000000aa28f7981 */ /* 0x000366000c1e1500 */
[C---:B------:R-:W-:Y:S01]  /*5ea0*/  IMAD.WIDE R122, R9.reuse, 0x2, R198 ;  /* 0x00000002097a7825 */ /* 0x040fe200078e02c6 */
[----:B------:R2:W5:Y:S03]  /*5eb0*/  LDG.E.U16 R2, desc[UR10][R158.64] ;  /* 0x0000000a9e027981 */ /* 0x000566000c1e1500 */
[C---:B------:R-:W-:Y:S01]  /*5ec0*/  IMAD.WIDE R160, R9.reuse, 0x2, R160 ;  /* 0x0000000209a07825 */ /* 0x040fe200078e02a0 */
[----:B------:R-:W4:Y:S03]  /*5ed0*/  LDL.64 R198, [R1+0x410] ;  /* 0x0004100001c67983 */ /* 0x000f260000100a00 */
[----:B------:R-:W-:Y:S01]  /*5ee0*/  IMAD.WIDE R164, R9, 0x2, R164 ;  /* 0x0000000209a47825 */ /* 0x000fe200078e02a4 */
[----:B------:R-:W5:Y:S03]  /*5ef0*/  LDG.E.U16 R123, desc[UR10][R122.64] ;  /* 0x0000000a7a7b7981 */ /* 0x000f66000c1e1500 */
[----:B0-----:R-:W-:Y:S01]  /*5f00*/  IMAD.WIDE R152, R0, 0x2, R156 ;  /* 0x0000000200987825 */ /* 0x001fe200078e029c */
[----:B------:R0:W5:Y:S03]  /*5f10*/  LDG.E.U16 R16, desc[UR10][R160.64] ;  /* 0x0000000aa0107981 */ /* 0x000166000c1e1500 */
[----:B-1----:R-:W-:-:S02]  /*5f20*/  IMAD R162, R169, 0x3, RZ ;  /* 0x00000003a9a27824 */ /* 0x002fc400078e02ff */
[----:B--2---:R-:W-:Y:S01]  /*5f30*/  IMAD.SHL.U32 R158, R169, 0x4, RZ ;  /* 0x00000004a99e7824 */ /* 0x004fe200078e00ff */
[----:B------:R1:W2:Y:S01]  /*5f40*/  LDG.E.U16 R122, desc[UR10][R164.64] ;  /* 0x0000000aa47a7981 */ /* 0x0002a2000c1e1500 */
[----:B------:R-:W-:-:S04]  /*5f50*/  IMAD.WIDE R152, R9, 0x2, R152 ;  /* 0x0000000209987825 */ /* 0x000fc800078e0298 */
[C---:B0-----:R-:W-:Y:S01]  /*5f60*/  IMAD.WIDE R160, R162.reuse, 0x2, R154 ;  /* 0x00000002a2a07825 */ /* 0x041fe200078e029a */
[----:B------:R0:W5:Y:S03]  /*5f70*/  LDG.E.U16 R0, desc[UR10][R152.64] ;  /* 0x0000000a98007981 */ /* 0x000166000c1e1500 */
[----:B------:R-:W-:-:S04]  /*5f80*/  IMAD.WIDE R162, R162, 0x2, R156 ;  /* 0x00000002a2a27825 */ /* 0x000fc800078e029c */
[----:B-1----:R-:W-:-:S04]  /*5f90*/  IMAD.WIDE R164, R158, 0x2, R154 ;  /* 0x000000029ea47825 */ /* 0x002fc800078e029a */
[----:B------:R-:W-:-:S04]  /*5fa0*/  IMAD.WIDE R158, R158, 0x2, R156 ;  /* 0x000000029e9e7825 */ /* 0x000fc800078e029c */
[----:B------:R-:W-:Y:S02]  /*5fb0*/  IMAD R170, R169, 0x5, RZ ;  /* 0x00000005a9aa7824 */ /* 0x000fe400078e02ff */
[----:B------:R-:W-:-:S04]  /*5fc0*/  IMAD.WIDE R160, R9, 0x2, R160 ;  /* 0x0000000209a07825 */ /* 0x000fc800078e02a0 */
[C---:B------:R-:W-:Y:S01]  /*5fd0*/  IMAD.WIDE R162, R9.reuse, 0x2, R162 ;  /* 0x0000000209a27825 */ /* 0x040fe200078e02a2 */
[----:B------:R1:W5:Y:S03]  /*5fe0*/  LDG.E.U16 R167, desc[UR10][R160.64] ;  /* 0x0000000aa0a77981 */ /* 0x000366000c1e1500 */
[----:B0-----:R-:W-:Y:S01]  /*5ff0*/  IMAD.WIDE R152, R170, 0x2, R154 ;  /* 0x00000002aa987825 */ /* 0x001fe200078e029a */
[----:B------:R0:W5:Y:S03]  /*6000*/  LDG.E.U16 R168, desc[UR10][R162.64] ;  /* 0x0000000aa2a87981 */ /* 0x000166000c1e1500 */
[----:B------:R-:W-:-:S04]  /*6010*/  IMAD.WIDE R158, R9, 0x2, R158 ;  /* 0x00000002099e7825 */ /* 0x000fc800078e029e */
[----:B------:R-:W-:Y:S02]  /*6020*/  IMAD R172, R169, 0x6, RZ ;  /* 0x00000006a9ac7824 */ /* 0x000fe400078e02ff */
[----:B-1----:R-:W-:Y:S02]  /*6030*/  IMAD.WIDE R160, R170, 0x2, R156 ;  /* 0x00000002aaa07825 */ /* 0x002fe400078e029c */
[----:B------:R-:W5:Y:S02]  /*6040*/  LDG.E.U16 R170, desc[UR10][R158.64] ;  /* 0x0000000a9eaa7981 */ /* 0x000f64000c1e1500 */
[----:B0-----:R-:W-:-:S04]  /*6050*/  IMAD.WIDE R162, R9, 0x2, R152 ;  /* 0x0000000209a27825 */ /* 0x001fc800078e0298 */
[----:B------:R-:W-:Y:S01]  /*6060*/  IMAD.WIDE R152, R172, 0x2, R154 ;  /* 0x00000002ac987825 */ /* 0x000fe200078e029a */
[----:B------:R0:W5:Y:S03]  /*6070*/  LDG.E.U16 R171, desc[UR10][R162.64] ;  /* 0x0000000aa2ab7981 */ /* 0x000166000c1e1500 */
[----:B------:R-:W-:-:S04]  /*6080*/  IMAD.WIDE R160, R9, 0x2, R160 ;  /* 0x0000000209a07825 */ /* 0x000fc800078e02a0 */
[C---:B------:R-:W-:Y:S02]  /*6090*/  IMAD.WIDE R152, R9.reuse, 0x2, R152 ;  /* 0x0000000209987825 */ /* 0x040fe400078e0298 */
[----:B------:R-:W5:Y:S02]  /*60a0*/  LDG.E.U16 R160, desc[UR10][R160.64] ;  /* 0x0000000aa0a07981 */ /* 0x000f64000c1e1500 */
[----:B0-----:R-:W-:Y:S02]  /*60b0*/  IMAD.WIDE R162, R172, 0x2, R156 ;  /* 0x00000002aca27825 */ /* 0x001fe400078e029c */
[----:B------:R0:W5:Y:S02]  /*60c0*/  LDG.E.U16 R161, desc[UR10][R152.64] ;  /* 0x0000000a98a17981 */ /* 0x000164000c1e1500 */
[C---:B0-----:R-:W-:Y:S02]  /*60d0*/  IMAD.WIDE R152, R9.reuse, 0x2, R178 ;  /* 0x0000000209987825 */ /* 0x041fe400078e02b2 */
[----:B------:R-:W2:Y:S02]  /*60e0*/  LDL.64 R178, [R1+0x408] ;  /* 0x0004080001b27983 */ /* 0x000ea40000100a00 */
[----:B---3--:R-:W-:-:S02]  /*60f0*/  IMAD.WIDE R158, R9, 0x2, R176 ;  /* 0x00000002099e7825 */ /* 0x008fc400078e02b0 */
[----:B------:R-:W3:Y:S04]  /*6100*/  LDL.64 R176, [R1+0x478] ;  /* 0x0004780001b07983 */ /* 0x000ee80000100a00 */
[----:B------:R0:W5:Y:S02]  /*6110*/  LDG.E.U16 R172, desc[UR10][R158.64] ;  /* 0x0000000a9eac7981 */ /* 0x000164000c1e1500 */
[----:B0-----:R-:W-:-:S05]  /*6120*/  IMAD.WIDE R158, R9, 0x2, R174 ;  /* 0x00000002099e7825 */ /* 0x001fca00078e02ae */
[----:B------:R0:W5:Y:S02]  /*6130*/  LDG.E.U16 R174, desc[UR10][R158.64] ;  /* 0x0000000a9eae7981 */ /* 0x000164000c1e1500 */
[C---:B0-----:R-:W-:Y:S02]  /*6140*/  IMAD.WIDE R158, R9.reuse, 0x2, R210 ;  /* 0x00000002099e7825 */ /* 0x041fe400078e02d2 */
[----:B------:R-:W5:Y:S02]  /*6150*/  LDL.64 R210, [R1+0x470] ;  /* 0x0004700001d27983 */ /* 0x000f640000100a00 */
[C---:B------:R-:W-:Y:S02]  /*6160*/  IMAD.WIDE R164, R9.reuse, 0x2, R164 ;  /* 0x0000000209a47825 */ /* 0x040fe400078e02a4 */
[----:B------:R-:W5:Y:S02]  /*6170*/  LDG.E.U16 R158, desc[UR10][R158.64] ;  /* 0x0000000a9e9e7981 */ /* 0x000f64000c1e1500 */
[----:B------:R-:W-:-:S02]  /*6180*/  IMAD.WIDE R162, R9, 0x2, R162 ;  /* 0x0000000209a27825 */ /* 0x000fc400078e02a2 */
[----:B------:R0:W5:Y:S04]  /*6190*/  LDG.E.U16 R169, desc[UR10][R164.64] ;  /* 0x0000000aa4a97981 */ /* 0x000168000c1e1500 */
[----:B------:R-:W5:Y:S01]  /*61a0*/  LDG.E.U16 R162, desc[UR10][R162.64] ;  /* 0x0000000aa2a27981 */ /* 0x000f62000c1e1500 */
[----:B0-----:R-:W-:-:S03]  /*61b0*/  IMAD.WIDE R164, R173, 0x2, R154 ;  /* 0x00000002ada47825 */ /* 0x001fc600078e029a */
[----:B------:R0:W5:Y:S02]  /*61c0*/  LDG.E.U16 R173, desc[UR10][R152.64] ;  /* 0x0000000a98ad7981 */ /* 0x000164000c1e1500 */
[C---:B0-----:R-:W-:Y:S02]  /*61d0*/  IMAD.WIDE R152, R9.reuse, 0x2, R214 ;  /* 0x0000000209987825 */ /* 0x041fe400078e02d6 */
[----:B------:R-:W5:Y:S04]  /*61e0*/  LDL.64 R214, [R1+0x3f0] ;  /* 0x0003f00001d67983 */ /* 0x000f680000100a00 */
[----:B------:R0:W5:Y:S02]  /*61f0*/  LDG.E.U16 R163, desc[UR10][R152.64] ;  /* 0x0000000a98a37981 */ /* 0x000164000c1e1500 */
[----:B0-----:R-:W-:-:S02]  /*6200*/  IMAD.WIDE R152, R9, 0x2, R208 ;  /* 0x0000000209987825 */ /* 0x001fc400078e02d0 */
[----:B------:R-:W5:Y:S04]  /*6210*/  LDL.64 R208, [R1+0x460] ;  /* 0x0004600001d07983 */ /* 0x000f680000100a00 */
[----:B------:R0:W5:Y:S02]  /*6220*/  LDG.E.U16 R159, desc[UR10][R152.64] ;  /* 0x0000000a989f7981 */ /* 0x000164000c1e1500 */
[C---:B0-----:R-:W-:Y:S02]  /*6230*/  IMAD.WIDE R152, R9.reuse, 0x2, R180 ;  /* 0x0000000209987825 */ /* 0x041fe400078e02b4 */
[----:B------:R-:W5:Y:S02]  /*6240*/  LDL.64 R180, [R1+0x468] ;  /* 0x0004680001b47983 */ /* 0x000f640000100a00 */
[----:B------:R-:W-:-:S06]  /*6250*/  IMAD.WIDE R164, R9, 0x2, R164 ;  /* 0x0000000209a47825 */ /* 0x000fcc00078e02a4 */
[----:B------:R-:W5:Y:S04]  /*6260*/  LDG.E.U16 R164, desc[UR10][R164.64] ;  /* 0x0000000aa4a47981 */ /* 0x000f68000c1e1500 */
[----:B------:R0:W5:Y:S02]  /*6270*/  LDG.E.U16 R165, desc[UR10][R152.64] ;  /* 0x0000000a98a57981 */ /* 0x000164000c1e1500 */
[C---:B0-----:R-:W-:Y:S02]  /*6280*/  IMAD.WIDE R152, R9.reuse, 0x2, R206 ;  /* 0x0000000209987825 */ /* 0x041fe400078e02ce */
[----:B------:R-:W5:Y:S04]  /*6290*/  LDL.64 R206, [R1+0x450] ;  /* 0x0004500001ce7983 */ /* 0x000f680000100a00 */
[----:B------:R3:W5:Y:S02]  /*62a0*/  LDG.E.U16 R175, desc[UR10][R152.64] ;  /* 0x0000000a98af7981 */ /* 0x000764000c1e1500 */
[----:B---3--:R-:W-:-:S05]  /*62b0*/  IMAD.WIDE R152, R9, 0x2, R176 ;  /* 0x0000000209987825 */ /* 0x008fca00078e02b0 */
[----:B------:R4:W3:Y:S02]  /*62c0*/  LDG.E.U16 R176, desc[UR10][R152.64] ;  /* 0x0000000a98b07981 */ /* 0x0008e4000c1e1500 */
[C---:B----4-:R-:W-:Y:S02]  /*62d0*/  IMAD.WIDE R152, R9.reuse, 0x2, R198 ;  /* 0x0000000209987825 */ /* 0x050fe400078e02c6 */
[----:B------:R-:W4:Y:S04]  /*62e0*/  LDL.64 R198, [R1+0x400] ;  /* 0x0004000001c67983 */ /* 0x000f280000100a00 */
[----:B------:R2:W3:Y:S02]  /*62f0*/  LDG.E.U16 R177, desc[UR10][R152.64] ;  /* 0x0000000a98b17981 */ /* 0x0004e4000c1e1500 */
[----:B--2---:R-:W-:-:S05]  /*6300*/  IMAD.WIDE R152, R9, 0x2, R178 ;  /* 0x0000000209987825 */ /* 0x004fca00078e02b2 */
[----:B------:R5:W2:Y:S02]  /*6310*/  LDG.E.U16 R178, desc[UR10][R152.64] ;  /* 0x0000000a98b27981 */ /* 0x000aa4000c1e1500 */
[C---:B-----5:R-:W-:Y:S02]  /*6320*/  IMAD.WIDE R152, R9.reuse, 0x2, R210 ;  /* 0x0000000209987825 */ /* 0x060fe400078e02d2 */
[----:B------:R-:W5:Y:S04]  /*6330*/  LDL.64 R210, [R1+0x448] ;  /* 0x0004480001d27983 */ /* 0x000f680000100a00 */
[----:B------:R0:W2:Y:S02]  /*6340*/  LDG.E.U16 R179, desc[UR10][R152.64] ;  /* 0x0000000a98b37981 */ /* 0x0000a4000c1e1500 */
[----:B0-----:R-:W-:-:S05]  /*6350*/  IMAD.WIDE R152, R9, 0x2, R180 ;  /* 0x0000000209987825 */ /* 0x001fca00078e02b4 */
[----:B------:R0:W2:Y:S02]  /*6360*/  LDG.E.U16 R180, desc[UR10][R152.64] ;  /* 0x0000000a98b47981 */ /* 0x0000a4000c1e1500 */
[C---:B0-----:R-:W-:Y:S02]  /*6370*/  IMAD.WIDE R152, R9.reuse, 0x2, R208 ;  /* 0x0000000209987825 */ /* 0x041fe400078e02d0 */
[----:B------:R-:W3:Y:S04]  /*6380*/  LDL.64 R208, [R1+0x3e8] ;  /* 0x0003e80001d07983 */ /* 0x000ee80000100a00 */
[----:B------:R0:W2:Y:S02]  /*6390*/  LDG.E.U16 R181, desc[UR10][R152.64] ;  /* 0x0000000a98b57981 */ /* 0x0000a4000c1e1500 */
[----:B0-----:R-:W-:-:S02]  /*63a0*/  IMAD.WIDE R152, R9, 0x2, R222 ;  /* 0x0000000209987825 */ /* 0x001fc400078e02de */
[----:B------:R-:W2:Y:S04]  /*63b0*/  LDL.64 R222, [R1+0x3c0] ;  /* 0x0003c00001de7983 */ /* 0x000ea80000100a00 */
[----:B------:R0:W2:Y:S02]  /*63c0*/  LDG.E.U16 R182, desc[UR10][R152.64] ;  /* 0x0000000a98b67981 */ /* 0x0000a4000c1e1500 */
[C---:B0-----:R-:W-:Y:S02]  /*63d0*/  IMAD.WIDE R152, R9.reuse, 0x2, R206 ;  /* 0x0000000209987825 */ /* 0x041fe400078e02ce */
[----:B------:R-:W2:Y:S04]  /*63e0*/  LDL.64 R206, [R1+0x440] ;  /* 0x0004400001ce7983 */ /* 0x000ea80000100a00 */
[----:B------:R4:W2:Y:S02]  /*63f0*/  LDG.E.U16 R184, desc[UR10][R152.64] ;  /* 0x0000000a98b87981 */ /* 0x0008a4000c1e1500 */
[----:B----4-:R-:W-:-:S02]  /*6400*/  IMAD.WIDE R152, R9, 0x2, R198 ;  /* 0x0000000209987825 */ /* 0x010fc400078e02c6 */
[----:B------:R-:W4:Y:S04]  /*6410*/  LDL.64 R198, [R1+0x3e0] ;  /* 0x0003e00001c67983 */ /* 0x000f280000100a00 */
[----:B------:R0:W4:Y:S02]  /*6420*/  LDG.E.U16 R186, desc[UR10][R152.64] ;  /* 0x0000000a98ba7981 */ /* 0x000124000c1e1500 */
[C---:B0-----:R-:W-:Y:S02]  /*6430*/  IMAD.WIDE R152, R9.reuse, 0x2, R218 ;  /* 0x0000000209987825 */ /* 0x041fe400078e02da */
[----:B------:R-:W4:Y:S04]  /*6440*/  LDL.64 R218, [R1+0x428] ;  /* 0x0004280001da7983 */ /* 0x000f280000100a00 */
[----:B------:R5:W4:Y:S02]  /*6450*/  LDG.E.U16 R188, desc[UR10][R152.64] ;  /* 0x0000000a98bc7981 */ /* 0x000b24000c1e1500 */
[----:B-----5:R-:W-:-:S02]  /*6460*/  IMAD.WIDE R152, R9, 0x2, R210 ;  /* 0x0000000209987825 */ /* 0x020fc400078e02d2 */
[----:B------:R-:W5:Y:S04]  /*6470*/  LDL.64 R210, [R1+0x3d8] ;  /* 0x0003d80001d27983 */ /* 0x000f680000100a00 */
[----:B------:R0:W5:Y:S02]  /*6480*/  LDG.E.U16 R190, desc[UR10][R152.64] ;  /* 0x0000000a98be7981 */ /* 0x000164000c1e1500 */
[C---:B0-----:R-:W-:Y:S02]  /*6490*/  IMAD.WIDE R152, R9.reuse, 0x2, R214 ;  /* 0x0000000209987825 */ /* 0x041fe400078e02d6 */
[----:B------:R-:W5:Y:S04]  /*64a0*/  LDL.64 R214, [R1+0x3a8] ;  /* 0x0003a80001d67983 */ /* 0x000f680000100a00 */
[----:B------:R3:W5:Y:S02]  /*64b0*/  LDG.E.U16 R192, desc[UR10][R152.64] ;  /* 0x0000000a98c07981 */ /* 0x000764000c1e1500 */
[----:B---3--:R-:W-:-:S02]  /*64c0*/  IMAD.WIDE R152, R9, 0x2, R208 ;  /* 0x0000000209987825 */ /* 0x008fc400078e02d0 */
[----:B------:R-:W3:Y:S04]  /*64d0*/  LDL.64 R208, [R1+0x3b8] ;  /* 0x0003b80001d07983 */ /* 0x000ee80000100a00 */
[----:B------:R2:W3:Y:S02]  /*64e0*/  LDG.E.U16 R194, desc[UR10][R152.64] ;  /* 0x0000000a98c27981 */ /* 0x0004e4000c1e1500 */
[C---:B--2---:R-:W-:Y:S02]  /*64f0*/  IMAD.WIDE R152, R9.reuse, 0x2, R206 ;  /* 0x0000000209987825 */ /* 0x044fe400078e02ce */
[----:B------:R-:W2:Y:S04]  /*6500*/  LDL.64 R206, [R1+0x430] ;  /* 0x0004300001ce7983 */ /* 0x000ea80000100a00 */
[----:B------:R4:W3:Y:S02]  /*6510*/  LDG.E.U16 R196, desc[UR10][R152.64] ;  /* 0x0000000a98c47981 */ /* 0x0008e4000c1e1500 */
[----:B----4-:R-:W-:-:S05]  /*6520*/  IMAD.WIDE R152, R9, 0x2, R198 ;  /* 0x0000000209987825 */ /* 0x010fca00078e02c6 */
[----:B------:R5:W4:Y:S02]  /*6530*/  LDG.E.U16 R198, desc[UR10][R152.64] ;  /* 0x0000000a98c67981 */ /* 0x000b24000c1e1500 */
[C---:B-----5:R-:W-:Y:S02]  /*6540*/  IMAD.WIDE R152, R9.reuse, 0x2, R210 ;  /* 0x0000000209987825 */ /* 0x060fe400078e02d2 */
[----:B------:R-:W5:Y:S04]  /*6550*/  LDL.64 R210, [R1+0x3b0] ;  /* 0x0003b00001d27983 */ /* 0x000f680000100a00 */
[----:B------:R0:W4:Y:S02]  /*6560*/  LDG.E.U16 R199, desc[UR10][R152.64] ;  /* 0x0000000a98c77981 */ /* 0x000124000c1e1500 */
[----:B0-----:R-:W-:-:S02]  /*6570*/  IMAD.WIDE R152, R9, 0x2, R234 ;  /* 0x0000000209987825 */ /* 0x001fc400078e02ea */
[----:B------:R-:W4:Y:S04]  /*6580*/  LDL.64 R234, [R1+0x380] ;  /* 0x0003800001ea7983 */ /* 0x000f280000100a00 */
[----:B------:R0:W4:Y:S02]  /*6590*/  LDG.E.U16 R200, desc[UR10][R152.64] ;  /* 0x0000000a98c87981 */ /* 0x000124000c1e1500 */
[C---:B0-----:R-:W-:Y:S02]  /*65a0*/  IMAD.WIDE R152, R9.reuse, 0x2, R230 ;  /* 0x0000000209987825 */ /* 0x041fe400078e02e6 */
[----:B------:R-:W4:Y:S04]  /*65b0*/  LDL.64 R230, [R1+0x378] ;  /* 0x0003780001e67983 */ /* 0x000f280000100a00 */
[----:B------:R0:W4:Y:S02]  /*65c0*/  LDG.E.U16 R202, desc[UR10][R152.64] ;  /* 0x0000000a98ca7981 */ /* 0x000124000c1e1500 */
[----:B0-----:R-:W-:-:S02]  /*65d0*/  IMAD.WIDE R152, R9, 0x2, R226 ;  /* 0x0000000209987825 */ /* 0x001fc400078e02e2 */
[----:B------:R-:W4:Y:S04]  /*65e0*/  LDL.64 R226, [R1+0x370] ;  /* 0x0003700001e27983 */ /* 0x000f280000100a00 */
[----:B------:R2:W4:Y:S02]  /*65f0*/  LDG.E.U16 R204, desc[UR10][R152.64] ;  /* 0x0000000a98cc7981 */ /* 0x000524000c1e1500 */
[----:B--2---:R-:W-:-:S05]  /*6600*/  IMAD.WIDE R152, R9, 0x2, R206 ;  /* 0x0000000209987825 */ /* 0x004fca00078e02ce */
[----:B------:R0:W2:Y:S02]  /*6610*/  LDG.E.U16 R206, desc[UR10][R152.64] ;  /* 0x0000000a98ce7981 */ /* 0x0000a4000c1e1500 */
[C---:B0-----:R-:W-:Y:S02]  /*6620*/  IMAD.WIDE R152, R9.reuse, 0x2, R222 ;  /* 0x0000000209987825 */ /* 0x041fe400078e02de */
[----:B------:R-:W2:Y:S04]  /*6630*/  LDL.64 R222, [R1+0x368] ;  /* 0x0003680001de7983 */ /* 0x000ea80000100a00 */
[----:B------:R3:W2:Y:S02]  /*6640*/  LDG.E.U16 R207, desc[UR10][R152.64] ;  /* 0x0000000a98cf7981 */ /* 0x0006a4000c1e1500 */
[----:B---3--:R-:W-:-:S05]  /*6650*/  IMAD.WIDE R152, R9, 0x2, R208 ;  /* 0x0000000209987825 */ /* 0x008fca00078e02d0 */
[----:B------:R0:W3:Y:S02]  /*6660*/  LDG.E.U16 R208, desc[UR10][R152.64] ;  /* 0x0000000a98d07981 */ /* 0x0000e4000c1e1500 */
[C---:B0-----:R-:W-:Y:S02]  /*6670*/  IMAD.WIDE R152, R9.reuse, 0x2, R218 ;  /* 0x0000000209987825 */ /* 0x041fe400078e02da */
[----:B------:R-:W3:Y:S04]  /*6680*/  LDL.64 R218, [R1+0x360] ;  /* 0x0003600001da7983 */ /* 0x000ee80000100a00 */
[----:B------:R5:W3:Y:S02]  /*6690*/  LDG.E.U16 R209, desc[UR10][R152.64] ;  /* 0x0000000a98d17981 */ /* 0x000ae4000c1e1500 */
[----:B-----5:R-:W-:-:S05]  /*66a0*/  IMAD.WIDE R152, R9, 0x2, R210 ;  /* 0x0000000209987825 */ /* 0x020fca00078e02d2 */
[----:B------:R0:W5:Y:S02]  /*66b0*/  LDG.E.U16 R210, desc[UR10][R152.64] ;  /* 0x0000000a98d27981 */ /* 0x000164000c1e1500 */
[----:B0-----:R-:W-:Y:S02]  /*66c0*/  IMAD.WIDE R152, R9, 0x2, R214 ;  /* 0x0000000209987825 */ /* 0x001fe400078e02d6 */
[----:B------:R-:W5:Y:S04]  /*66d0*/  LDL.64 R214, [R1+0x358] ;  /* 0x0003580001d67983 */ /* 0x000f680000100a00 */
[----:B------:R0:W5:Y:S02]  /*66e0*/  LDG.E.U16 R152, desc[UR10][R152.64] ;  /* 0x0000000a98987981 */ /* 0x000164000c1e1500 */
[----:B0-----:R-:W0:Y:S02]  /*66f0*/  S2R R153, SR_TID.X ;  /* 0x0000000000997919 */ /* 0x001e240000002100 */
[----:B0-----:R-:W-:-:S04]  /*6700*/  LOP3.LUT R153, R153, 0xff, RZ, 0xc0, !PT ;  /* 0x000000ff99997812 */ /* 0x001fc800078ec0ff */
[----:B------:R-:W-:Y:S01]  /*6710*/  SHF.L.U32 R153, R153, 0x1, RZ ;  /* 0x0000000199997819 */ /* 0x000fe200000006ff */
[----:B------:R-:W-:Y:S06]  /*6720*/  BAR.SYNC.DEFER_BLOCKING 0x0 ;  /* 0x0000000000007b1d */ /* 0x000fec0000010000 */
[----:B------:R0:W-:Y:S04]  /*6730*/  STS.U16 [R153+UR6+0x200], R3 ;  /* 0x0002000399007988 */ /* 0x0001e80008000406 */
[----:B------:R1:W-:Y:S01]  /*6740*/  STS.U16 [R153+UR6], R28 ;  /* 0x0000001c99007988 */ /* 0x0003e20008000406 */
[----:B0-----:R-:W-:-:S03]  /*6750*/  LOP3.LUT R3, R153, 0x10, RZ, 0x3c, !PT ;  /* 0x0000001099037812 */ /* 0x001fc600078e3cff */
[----:B------:R0:W-:Y:S01]  /*6760*/  STS.U16 [R153+UR6+0x2000], R4 ;  /* 0x0020000499007988 */ /* 0x0001e20008000406 */
[----:B-1----:R-:W-:-:S03]  /*6770*/  LOP3.LUT R28, R243, 0x7, RZ, 0xc0, !PT ;  /* 0x00000007f31c7812 */ /* 0x002fc600078ec0ff */
[----:B------:R-:W-:Y:S04]  /*6780*/  STS.U16 [R153+UR6+0x2200], R166 ;  /* 0x002200a699007988 */ /* 0x000fe80008000406 */
[----:B------:R-:W-:Y:S01]  /*6790*/  STS.U16 [R153+UR6+0x4000], R151 ;  /* 0x0040009799007988 */ /* 0x000fe20008000406 */
[----:B0-----:R-:W-:-:S03]  /*67a0*/  LOP3.LUT R4, R243, 0xe0, RZ, 0xc0, !PT ;  /* 0x000000e0f3047812 */ /* 0x001fc600078ec0ff */
        /* <DEDUP_REMOVED lines=13> */
[----:B------:R-:W-:Y:S01]  /*6880*/  STS.U16 [R3+UR6+0x2400], R142 ;  /* 0x0024008e03007988 */ /* 0x000fe20008000406 */
[----:B0-----:R-:W-:-:S03]  /*6890*/  SHF.L.U32 R122, R243, 0x3, RZ ;  /* 0x00000003f37a7819 */ /* 0x001fc600000006ff */
        /* <DEDUP_REMOVED lines=13> */
[----:B------:R-:W5:Y:S04]  /*6970*/  LDL.64 R146, [R1+0x3a0] ;  /* 0x0003a00001927983 */ /* 0x000f680000100a00 */
[----:B------:R-:W5:Y:S01]  /*6980*/  LDL.64 R150, [R1+0x390] ;  /* 0x0003900001967983 */ /* 0x000f620000100a00 */
[----:B0-----:R-:W-:-:S03]  /*6990*/  IMAD.SHL.U32 R3, R28, 0x10, RZ ;  /* 0x000000101c037824 */ /* 0x001fc600078e00ff */
[----:B------:R-:W5:Y:S01]  /*69a0*/  LDL.64 R148, [R1+0x398] ;  /* 0x0003980001947983 */ /* 0x000f620000100a00 */
[----:B------:R-:W-:Y:S01]  /*69b0*/  IMAD R3, R4, 0x100, R3 ;  /* 0x0000010004037824 */ /* 0x000fe200078e0203 */
[----:B------:R-:W-:Y:S02]  /*69c0*/  LOP3.LUT R4, R122, 0x30, RZ, 0xc0, !PT ;  /* 0x000000307a047812 */ /* 0x000fe400078ec0ff */
[----:B------:R-:W-:-:S04]  /*69d0*/  SHF.L.U32 R122, R243, 0x1, RZ ;  /* 0x00000001f37a7819 */ /* 0x000fc800000006ff */
[----:B------:R-:W-:Y:S01]  /*69e0*/  LOP3.LUT R3, R3, 0x30, R122, 0x78, !PT ;  /* 0x0000003003037812 */ /* 0x000fe200078e787a */
[----:B------:R-:W-:-:S03]  /*69f0*/  IMAD R4, R28, 0x40, R4 ;  /* 0x000000401c047824 */ /* 0x000fc600078e0204 */
[----:B------:R-:W-:Y:S02]  /*6a00*/  LEA R3, R28, R3, 0xa ;  /* 0x000000031c037211 */ /* 0x000fe400078e50ff */
[----:B------:R-:W-:-:S05]  /*6a10*/  LOP3.LUT R28, R153, 0x20, RZ, 0x3c, !PT ;  /* 0x00000020991c7812 */ /* 0x000fca00078e3cff */
[----:B------:R-:W-:Y:S04]  /*6a20*/  STS.U16 [R28+UR6+0x800], R2 ;  /* 0x000800021c007988 */ /* 0x000fe80008000406 */
[----:B------:R0:W-:Y:S04]  /*6a30*/  STS.U16 [R28+UR6+0xa00], R0 ;  /* 0x000a00001c007988 */ /* 0x0001e80008000406 */
[----:B------:R-:W-:Y:S04]  /*6a40*/  STS.U16 [R28+UR6+0x2800], R132 ;  /* 0x002800841c007988 */ /* 0x000fe80008000406 */
[----:B------:R-:W-:Y:S04]  /*6a50*/  STS.U16 [R28+UR6+0x2a00], R131 ;  /* 0x002a00831c007988 */ /* 0x000fe80008000406 */
[----:B------:R-:W-:Y:S04]  /*6a60*/  STS.U16 [R28+UR6+0x4800], R130 ;  /* 0x004800821c007988 */ /* 0x000fe80008000406 */
[----:B------:R-:W-:Y:S04]  /*6a70*/  STS.U16 [R28+UR6+0x4a00], R129 ;  /* 0x004a00811c007988 */ /* 0x000fe80008000406 */
[----:B------:R1:W-:Y:S04]  /*6a80*/  STS.U16 [R28+UR6+0x6800], R128 ;  /* 0x006800801c007988 */ /* 0x0003e80008000406 */
[----:B------:R-:W-:Y:S04]  /*6a90*/  STS.U16 [R28+UR6+0x6a00], R127 ;  /* 0x006a007f1c007988 */ /* 0x000fe80008000406 */
[----:B------:R4:W-:Y:S04]  /*6aa0*/  STS.U16 [R28+UR6+0x8800], R126 ;  /* 0x0088007e1c007988 */ /* 0x0009e80008000406 */
[----:B------:R-:W-:Y:S04]  /*6ab0*/  STS.U16 [R28+UR6+0x8a00], R125 ;  /* 0x008a007d1c007988 */ /* 0x000fe80008000406 */
[----:B------:R-:W-:Y:S04]  /*6ac0*/  STS.U16 [R28+UR6+0xa800], R124 ;  /* 0x00a8007c1c007988 */ /* 0x000fe80008000406 */
[----:B------:R-:W-:Y:S04]  /*6ad0*/  STS.U16 [R28+UR6+0xaa00], R123 ;  /* 0x00aa007b1c007988 */ /* 0x000fe80008000406 */
[----:B------:R-:W-:Y:S04]  /*6ae0*/  STS.U16 [R28+UR6+0xc800], R159 ;  /* 0x00c8009f1c007988 */ /* 0x000fe80008000406 */
[----:B------:R-:W-:Y:S04]  /*6af0*/  STS.U16 [R28+UR6+0xca00], R176 ;  /* 0x00ca00b01c007988 */ /* 0x000fe80008000406 */
[----:B------:R-:W-:Y:S04]  /*6b00*/  STS.U16 [R28+UR6+0xe800], R186 ;  /* 0x00e800ba1c007988 */ /* 0x000fe80008000406 */
[----:B------:R2:W-:Y:S01]  /*6b10*/  STS.U16 [R28+UR6+0xea00], R188 ;  /* 0x00ea00bc1c007988 */ /* 0x0005e20008000406 */
[----:B0-----:R-:W-:-:S02]  /*6b20*/  LOP3.LUT R0, R153, 0x30, RZ, 0x3c, !PT ;  /* 0x0000003099007812 */ /* 0x001fc400078e3cff */
[----:B------:R-:W-:Y:S01]  /*6b30*/  LOP3.LUT R2, R153, 0x40, RZ, 0x3c, !PT ;  /* 0x0000004099027812 */ /* 0x000fe200078e3cff */
[----:B-1----:R-:W5:Y:S01]  /*6b40*/  LDL.64 R128, [R1+0x2d0] ;  /* 0x0002d00001807983 */ /* 0x002f620000100a00 */
[----:B------:R-:W-:-:S03]  /*6b50*/  LOP3.LUT R4, R4, 0x10, R122, 0x78, !PT ;  /* 0x0000001004047812 */ /* 0x000fc600078e787a */
[----:B----4-:R-:W4:Y:S01]  /*6b60*/  LDL.64 R126, [R1+0x2c8] ;  /* 0x0002c800017e7983 */ /* 0x010f220000100a00 */
[----:B--2---:R-:W0:Y:S03]  /*6b70*/  S2R R28, SR_TID.X ;  /* 0x00000000001c7919 */ /* 0x004e260000002100 */
        /* <DEDUP_REMOVED lines=17> */
[----:B------:R-:W-:Y:S04]  /*6c90*/  STS.U16 [R2+UR6+0x1200], R170 ;  /* 0x001200aa02007988 */ /* 0x000fe80008000406 */
[----:B------:R2:W-:Y:S01]  /*6ca0*/  STS.U16 [R2+UR6+0x3000], R112 ;  /* 0x0030007002007988 */ /* 0x0005e20008000406 */
        /* <DEDUP_REMOVED lines=13> */
[----:B------:R0:W-:Y:S01]  /*6d80*/  STS.U16 [R2+UR6+0xf200], R199 ;  /* 0x00f200c702007988 */ /* 0x0001e20008000406 */
[----:B------:R-:W-:-:S02]  /*6d90*/  LOP3.LUT R153, R153, 0x60, RZ, 0x3c, !PT ;  /* 0x0000006099997812 */ /* 0x000fc400078e3cff */
[----:B------:R-:W-:Y:S01]  /*6da0*/  LOP3.LUT R122, R243, 0x10, RZ, 0xc0, !PT ;  /* 0x00000010f37a7812 */ /* 0x000fe200078ec0ff */
[----:B------:R-:W4:Y:S01]  /*6db0*/  LDL.64 R114, [R1+0x348] ;  /* 0x0003480001727983 */ /* 0x000f220000100a00 */
[----:B------:R-:W-:-:S03]  /*6dc0*/  SHF.R.U32.HI R117, RZ, 0x2, R243 ;  /* 0x00000002ff757819 */ /* 0x000fc600000116f3 */
[----:B--2---:R-:W2:Y:S01]  /*6dd0*/  LDL.64 R112, [R1+0x330] ;  /* 0x0003300001707983 */ /* 0x004ea20000100a00 */
[----:B0-----:R-:W-:-:S03]  /*6de0*/  LOP3.LUT R2, R28, 0xff, RZ, 0xc0, !PT ;  /* 0x000000ff1c027812 */ /* 0x001fc600078ec0ff */
[----:B------:R-:W2:Y:S01]  /*6df0*/  LDL.64 R44, [R1+0x308] ;  /* 0x00030800012c7983 */ /* 0x000ea20000100a00 */
[----:B------:R-:W-:-:S03]  /*6e00*/  SHF.L.U32 R2, R2, 0x1, RZ ;  /* 0x0000000102027819 */ /* 0x000fc600000006ff */
[----:B------:R0:W-:Y:S04]  /*6e10*/  STS.U16 [R0+UR6+0xb600], R17 ;  /* 0x00b6001100007988 */ /* 0x0001e80008000406 */
[----:B------:R1:W-:Y:S04]  /*6e20*/  STS.U16 [R0+UR6+0x9400], R29 ;  /* 0x0094001d00007988 */ /* 0x0003e80008000406 */
[----:B------:R-:W2:Y:S01]  /*6e30*/  LDL.64 R46, [R1+0x328] ;  /* 0x00032800012e7983 */ /* 0x000ea20000100a00 */
[----:B0-----:R-:W-:-:S03]  /*6e40*/  LOP3.LUT R17, R2, 0x60, RZ, 0x3c, !PT ;  /* 0x0000006002117812 */ /* 0x001fc600078e3cff */
        /* <DEDUP_REMOVED lines=30> */
[----:B---3--:R-:W-:Y:S04]  /*7030*/  STS.U16 [R17+UR6+0xfa00], R208 ;  /* 0x00fa00d011007988 */ /* 0x008fe80008000406 */
        /* <DEDUP_REMOVED lines=14> */
[----:B-----5:R-:W-:Y:S04]  /*7120*/  STS.U16 [R29+UR6+0xfc00], R210 ;  /* 0x00fc00d21d007988 */ /* 0x020fe80008000406 */
[----:B------:R-:W-:Y:S01]  /*7130*/  STS.U16 [R29+UR6+0xfe00], R152 ;  /* 0x00fe00981d007988 */ /* 0x000fe20008000406 */
[----:B------:R-:W-:Y:S01]  /*7140*/  BAR.SYNC.DEFER_BLOCKING 0x0 ;  /* 0x0000000000007b1d */ /* 0x000fe20000010000 */
[----:B------:R-:W-:-:S05]  /*7150*/  IMAD R4, R122, 0x20, R4 ;  /* 0x000000207a047824 */ /* 0x000fca00078e0204 */
[----:B0-----:R-:W-:Y:S02]  /*7160*/  LOP3.LUT R0, R4, 0x20, RZ, 0x3c, !PT ;  /* 0x0000002004007812 */ /* 0x001fe400078e3cff */
[----:B------:R-:W-:Y:S01]  /*7170*/  LOP3.LUT R2, R3, 0x40, RZ, 0x3c, !PT ;  /* 0x0000004003027812 */ /* 0x000fe200078e3cff */
[----:B------:R-:W3:Y:S01]  /*7180*/  LDL.64 R122, [R1+0x2b0] ;  /* 0x0002b000017a7983 */ /* 0x000ee20000100a00 */
[----:B------:R-:W-:Y:S02]  /*7190*/  SGXT.U32 R117, R117, 0x3 ;  /* 0x000000037575781a */ /* 0x000fe40000000000 */
[----:B------:R-:W-:Y:S01]  /*71a0*/  LOP3.LUT R199, R243, 0x1c, RZ, 0xc0, !PT ;  /* 0x0000001cf3c77812 */ /* 0x000fe200078ec0ff */
[----:B------:R-:W5:Y:S04]  /*71b0*/  LDL.64 R124, [R1+0x2a0] ;  /* 0x0002a000017c7983 */ /* 0x000f680000100a00 */
[----:B------:R-:W5:Y:S04]  /*71c0*/  LDL.64 R120, [R1+0x288] ;  /* 0x0002880001787983 */ /* 0x000f680000100a00 */
[----:B------:R-:W5:Y:S04]  /*71d0*/  LDL.64 R130, [R1+0x238] ;  /* 0x0002380001827983 */ /* 0x000f680000100a00 */
[----:B------:R-:W-:Y:S04]  /*71e0*/  LDSM.16.MT88.4 R12, [R4+UR6+0x10000] ;  /* 0x01000006040c783b */ /* 0x000fe80008004200 */
[----:B------:R-:W0:Y:S04]  /*71f0*/  LDSM.16.M88.4 R32, [R3+UR6] ;  /* 0x000000060320783b */ /* 0x000e280008000200 */
[----:B------:R-:W0:Y:S04]  /*7200*/  LDSM.16.MT88.4 R40, [R0+UR6+0x10000] ;  /* 0x010000060028783b */ /* 0x000e280008004200 */
[----:B------:R-:W4:Y:S04]  /*7210*/  LDSM.16.MT88.4 R16, [R4+UR6+0x10400] ;  /* 0x010400060410783b */ /* 0x000f280008004200 */
[----:B------:R-:W4:Y:S04]  /*7220*/  LDSM.16.MT88.4 R24, [R0+UR6+0x10400] ;  /* 0x010400060018783b */ /* 0x000f280008004200 */
[----:B------:R-:W-:Y:S04]  /*7230*/  LDSM.16.MT88.4 R20, [R4+UR6+0x10800] ;  /* 0x010800060414783b */ /* 0x000fe80008004200 */
[----:B------:R-:W4:Y:S04]  /*7240*/  LDSM.16.M88.4 R36, [R2+UR6] ;  /* 0x000000060224783b */ /* 0x000f280008000200 */
[----:B------:R-:W2:Y:S04]  /*7250*/  LDSM.16.MT88.4 R28, [R0+UR6+0x10800] ;  /* 0x01080006001c783b */ /* 0x000ea80008004200 */
[----:B-1----:R-:W5:Y:S04]  /*7260*/  LDL.64 R164, [R1+0x1e8] ;  /* 0x0001e80001a47983 */ /* 0x002f680000100a00 */
[----:B------:R-:W5:Y:S04]  /*7270*/  LDL.64 R132, [R1+0x228] ;  /* 0x0002280001847983 */ /* 0x000f680000100a00 */
[----:B------:R-:W5:Y:S01]  /*7280*/  LDL.64 R162, [R1+0x1e0] ;  /* 0x0001e00001a27983 */ /* 0x000f620000100a00 */
[-C--:B0-----:R-:W-:Y:S03]  /*7290*/  HMMA.16816.F32 R12, R12, R32.reuse, RZ ;  /* 0x000000200c0c723c */ /* 0x081fe600000018ff */
[----:B------:R-:W5:Y:S04]  /*72a0*/  LDL.64 R160, [R1+0x1d8] ;  /* 0x0001d80001a07983 */ /* 0x000f680000100a00 */
[----:B------:R-:W5:Y:S01]  /*72b0*/  LDL.64 R158, [R1+0x1b8] ;  /* 0x0001b800019e7983 */ /* 0x000f620000100a00 */
[----:B------:R-:W-:Y:S03]  /*72c0*/  HMMA.16816.F32 R40, R40, R32, RZ ;  /* 0x000000202828723c */ /* 0x000fe600000018ff */
[----:B------:R-:W5:Y:S04]  /*72d0*/  LDL.64 R208, [R1+0x160] ;  /* 0x0001600001d07983 */ /* 0x000f680000100a00 */
[----:B------:R-:W5:Y:S04]  /*72e0*/  LDL.64 R210, [R1+0x140] ;  /* 0x0001400001d27983 */ /* 0x000f680000100a00 */
[----:B------:R-:W5:Y:S05]  /*72f0*/  LDL.64 R206, [R1+0x130] ;  /* 0x0001300001ce7983 */ /* 0x000f6a0000100a00 */
[-C--:B----4-:R-:W-:Y:S01]  /*7300*/  HMMA.16816.F32 R16, R16, R34.reuse, R12 ;  /* 0x000000221010723c */ /* 0x090fe2000000180c */
[----:B------:R-:W0:Y:S07]  /*7310*/  LDSM.16.MT88.4 R12, [R4+UR6+0x10c00] ;  /* 0x010c0006040c783b */ /* 0x000e2e0008004200 */
[----:B------:R-:W-:Y:S01]  /*7320*/  HMMA.16816.F32 R32, R24, R34, R40 ;  /* 0x000000221820723c */ /* 0x000fe20000001828 */
[----:B------:R-:W1:Y:S04]  /*7330*/  LDSM.16.MT88.4 R24, [R0+UR6+0x10c00] ;  /* 0x010c00060018783b */ /* 0x000e680008004200 */
[----:B------:R-:W-:Y:S11]  /*7340*/  LDSM.16.M88.4 R40, [R3+UR6+0x80] ;  /* 0x000080060328783b */ /* 0x000ff60008000200 */
[-C--:B------:R-:W-:Y:S01]  /*7350*/  HMMA.16816.F32 R20, R20, R36.reuse, R16 ;  /* 0x000000241414723c */ /* 0x080fe20000001810 */
[----:B------:R-:W4:Y:S07]  /*7360*/  LDSM.16.MT88.4 R16, [R4+UR6+0x11000] ;  /* 0x011000060410783b */ /* 0x000f2e0008004200 */
[----:B--2---:R-:W-:Y:S01]  /*7370*/  HMMA.16816.F32 R28, R28, R36, R32 ;  /* 0x000000241c1c723c */ /* 0x004fe20000001820 */
[----:B------:R-:W2:-:S15]  /*7380*/  LDSM.16.MT88.4 R32, [R0+UR6+0x11000] ;  /* 0x011000060020783b */ /* 0x000e9e0008004200 */
[-C--:B0-----:R-:W-:Y:S01]  /*7390*/  HMMA.16816.F32 R12, R12, R38.reuse, R20 ;  /* 0x000000260c0c723c */ /* 0x081fe20000001814 */
[----:B------:R-:W0:Y:S07]  /*73a0*/  LDSM.16.MT88.4 R20, [R4+UR6+0x11400] ;  /* 0x011400060414783b */ /* 0x000e2e0008004200 */
[----:B-1----:R-:W-:Y:S01]  /*73b0*/  HMMA.16816.F32 R36, R24, R38, R28 ;  /* 0x000000261824723c */ /* 0x002fe2000000181c */
[----:B------:R-:W1:Y:S04]  /*73c0*/  LDSM.16.MT88.4 R24, [R0+UR6+0x11400] ;  /* 0x011400060018783b */ /* 0x000e680008004200 */
[----:B------:R-:W-:Y:S11]  /*73d0*/  LDSM.16.M88.4 R28, [R2+UR6+0x80] ;  /* 0x00008006021c783b */ /* 0x000ff60008000200 */
[-C--:B----4-:R-:W-:Y:S01]  /*73e0*/  HMMA.16816.F32 R16, R16, R40.reuse, R12 ;  /* 0x000000281010723c */ /* 0x090fe2000000180c */
        /* <DEDUP_REMOVED lines=16> */
[----:B------:R-:W-:Y:S11]  /*74f0*/  LDSM.16.MT88.4 R36, [R4+UR6+0x12800] ;  /* 0x012800060424783b */ /* 0x000ff60008004200 */
[-C--:B----4-:R-:W-:Y:S01]  /*7500*/  HMMA.16816.F32 R20, R20, R32.reuse, R16 ;  /* 0x000000201414723c */ /* 0x090fe20000001810 */
[----:B------:R-:W4:Y:S07]  /*7510*/  LDSM.16.M88.4 R16, [R2+UR6+0x100] ;  /* 0x000100060210783b */ /* 0x000f2e0008000200 */
        /* <DEDUP_REMOVED lines=95> */
[----:B------:R1:W3:-:S15]  /*7b10*/  LDSM.16.MT88.4 R16, [R0+UR6+0x17c00] ;  /* 0x017c00060010783b */ /* 0x0002de0008004200 */
[-C--:B----4-:R-:W-:Y:S08]  /*7b20*/  HMMA.16816.F32 R32, R40, R28.reuse, R32 ;  /* 0x0000001c2820723c */ /* 0x090ff00000001820 */
[----:B--2---:R-:W-:Y:S01]  /*7b30*/  HMMA.16816.F32 R12, R24, R28, R12 ;  /* 0x0000001c180c723c */ /* 0x004fe2000000180c */
[C---:B-1----:R-:W-:Y:S01]  /*7b40*/  IMAD.SHL.U32 R0, R243.reuse, 0x2, RZ ;  /* 0x00000002f3007824 */ /* 0x042fe200078e00ff */
[----:B------:R-:W-:Y:S01]  /*7b50*/  LOP3.LUT R2, R243, 0xe0, RZ, 0xc0, !PT ;  /* 0x000000e0f3027812 */ /* 0x000fe200078ec0ff */
[----:B------:R-:W2:Y:S01]  /*7b60*/  LDL.64 R42, [R1+0x310] ;  /* 0x00031000012a7983 */ /* 0x000ea20000100a00 */
[----:B------:R-:W-:-:S03]  /*7b70*/  LEA R199, R199, UR6, 0x3 ;  /* 0x00000006c7c77c11 */ /* 0x000fc6000f8e18ff */
[----:B------:R-:W4:Y:S09]  /*7b80*/  LDL.64 R40, [R1+0x300] ;  /* 0x0003000001287983 */ /* 0x000f320000100a00 */
[-C--:B0-----:R-:W-:Y:S08]  /*7b90*/  HMMA.16816.F32 R32, R36, R30.reuse, R32 ;  /* 0x0000001e2420723c */ /* 0x081ff00000001820 */
[----:B---3--:R-:W-:Y:S01]  /*7ba0*/  HMMA.16816.F32 R12, R16, R30, R12 ;  /* 0x0000001e100c723c */ /* 0x008fe2000000180c */
[----:B------:R-:W-:Y:S01]  /*7bb0*/  LOP3.LUT R0, R0, 0x6, RZ, 0xc0, !PT ;  /* 0x0000000600007812 */ /* 0x000fe200078ec0ff */
[----:B------:R-:W3:Y:S03]  /*7bc0*/  LDL.64 R38, [R1+0x340] ;  /* 0x0003400001267983 */ /* 0x000ee60000100a00 */
[----:B------:R-:W-:Y:S01]  /*7bd0*/  LEA.HI R0, R2, R0, RZ, 0x1e ;  /* 0x0000000002007211 */ /* 0x000fe200078ff0ff */
[----:B------:R-:W5:Y:S03]  /*7be0*/  LDL.64 R36, [R1+0x318] ;  /* 0x0003180001247983 */ /* 0x000f660000100a00 */
[----:B------:R-:W-:-:S04]  /*7bf0*/  IADD3 R0, R0, UR4, RZ ;  /* 0x0000000400007c10 */ /* 0x000fc8000fffe0ff */
[CC--:B------:R-:W-:Y:S02]  /*7c00*/  ISETP.GE.AND P5, PT, R212.reuse, R0.reuse, PT ;  /* 0x00000000d400720c */ /* 0x0c0fe40003fa6270 */
[-C--:B------:R-:W-:Y:S01]  /*7c10*/  ISETP.GT.AND P6, PT, R212, R0.reuse, PT ;  /* 0x00000000d400720c */ /* 0x080fe20003fc4270 */
[----:B------:R-:W-:Y:S01]  /*7c20*/  FMUL R3, R32, UR9 ;  /* 0x0000000920037c20 */ /* 0x000fe20008400000 */
[----:B------:R-:W-:Y:S01]  /*7c30*/  FMUL R5, R33, UR9 ;  /* 0x0000000921057c20 */ /* 0x000fe20008400000 */
[----:B------:R-:W-:Y:S01]  /*7c40*/  FMUL R4, R34, UR9 ;  /* 0x0000000922047c20 */ /* 0x000fe20008400000 */
[----:B------:R-:W-:Y:S01]  /*7c50*/  ISETP.GE.AND P2, PT, R205, R0, PT ;  /* 0x00000000cd00720c */ /* 0x000fe20003f46270 */
[----:B------:R-:W-:Y:S01]  /*7c60*/  FMUL R35, R35, UR9 ;  /* 0x0000000923237c20 */ /* 0x000fe20008400000 */
[----:B------:R-:W-:-:S03]  /*7c70*/  FSEL R3, R3, -INF , P5 ;  /* 0xff80000003037808 */ /* 0x000fc60002800000 */
[----:B------:R-:W-:Y:S01]  /*7c80*/  FMUL R10, R12, UR9 ;  /* 0x000000090c0a7c20 */ /* 0x000fe20008400000 */
[----:B------:R-:W-:Y:S01]  /*7c90*/  FSEL R5, R5, -INF , P6 ;  /* 0xff80000005057808 */ /* 0x000fe20003000000 */
[----:B------:R-:W-:Y:S01]  /*7ca0*/  FMUL R13, R13, UR9 ;  /* 0x000000090d0d7c20 */ /* 0x000fe20008400000 */
[----:B------:R-:W-:Y:S01]  /*7cb0*/  FSEL R4, R4, -INF , P2 ;  /* 0xff80000004047808 */ /* 0x000fe20001000000 */
[----:B------:R-:W-:Y:S01]  /*7cc0*/  FMUL R11, R14, UR9 ;  /* 0x000000090e0b7c20 */ /* 0x000fe20008400000 */
[----:B------:R-:W-:Y:S01]  /*7cd0*/  FMUL R12, R15, UR9 ;  /* 0x000000090f0c7c20 */ /* 0x000fe20008400000 */
[CC--:B------:R-:W-:Y:S01]  /*7ce0*/  ISETP.GE.AND P4, PT, R203.reuse, R0.reuse, PT ;  /* 0x00000000cb00720c */ /* 0x0c0fe20003f86270 */
[----:B------:R-:W0:Y:S01]  /*7cf0*/  S2R R19, SR_TID.X ;  /* 0x0000000000137919 */ /* 0x000e220000002100 */
[-C--:B------:R-:W-:Y:S02]  /*7d00*/  ISETP.GT.AND P5, PT, R203, R0.reuse, PT ;  /* 0x00000000cb00720c */ /* 0x080fe40003fa4270 */
[CC--:B------:R-:W-:Y:S01]  /*7d10*/  ISETP.GE.AND P6, PT, R201.reuse, R0.reuse, PT ;  /* 0x00000000c900720c */ /* 0x0c0fe20003fc6270 */
[----:B------:R-:W2:Y:S01]  /*7d20*/  LDL.64 R32, [R1+0x320] ;  /* 0x0003200001207983 */ /* 0x000ea20000100a00 */
[----:B------:R-:W-:Y:S01]  /*7d30*/  BAR.SYNC.DEFER_BLOCKING 0x0 ;  /* 0x0000000000007b1d */ /* 0x000fe20000010000 */
[----:B------:R-:W-:-:S02]  /*7d40*/  ISETP.GT.AND P2, PT, R201, R0, PT ;  /* 0x00000000c900720c */ /* 0x000fc40003f44270 */
[----:B------:R-:W-:Y:S02]  /*7d50*/  FMNMX R7, R3, R5, !PT ;  /* 0x0000000503077209 */ /* 0x000fe40007800000 */
[----:B------:R-:W-:Y:S02]  /*7d60*/  FSEL R10, R10, -INF , P4 ;  /* 0xff8000000a0a7808 */ /* 0x000fe40002000000 */
[----:B------:R-:W-:Y:S02]  /*7d70*/  FSEL R13, R13, -INF , P5 ;  /* 0xff8000000d0d7808 */ /* 0x000fe40002800000 */
[----:B------:R-:W-:Y:S02]  /*7d80*/  FSEL R11, R11, -INF , P6 ;  /* 0xff8000000b0b7808 */ /* 0x000fe40003000000 */
[----:B------:R-:W-:Y:S01]  /*7d90*/  FSEL R12, R12, -INF , P2 ;  /* 0xff8000000c0c7808 */ /* 0x000fe20001000000 */
[----:B------:R-:W1:Y:S01]  /*7da0*/  SHFL.BFLY PT, R18, R7, 0x2, 0x1f ;  /* 0x0c401f0007127f89 */ /* 0x000e6200000e0000 */
[----:B------:R-:W-:-:S02]  /*7db0*/  FMNMX R16, R10, R13, !PT ;  /* 0x0000000d0a107209 */ /* 0x000fc40007800000 */
[----:B------:R-:W-:Y:S02]  /*7dc0*/  FMNMX R2, R11, R12, !PT ;  /* 0x0000000c0b027209 */ /* 0x000fe40007800000 */
[----:B------:R-:W-:Y:S01]  /*7dd0*/  ISETP.GT.AND P3, PT, R205, R0, PT ;  /* 0x00000000cd00720c */ /* 0x000fe20003f64270 */
[----:B------:R-:W0:Y:S03]  /*7de0*/  SHFL.BFLY PT, R8, R16, 0x2, 0x1f ;  /* 0x0c401f0010087f89 */ /* 0x000e2600000e0000 */
[----:B------:R-:W-:Y:S01]  /*7df0*/  FSEL R15, R35, -INF , P3 ;  /* 0xff800000230f7808 */ /* 0x000fe20001800000 */
[----:B------:R-:W0:Y:S03]  /*7e00*/  SHFL.BFLY PT, R0, R2, 0x2, 0x1f ;  /* 0x0c401f0002007f89 */ /* 0x000e2600000e0000 */
[----:B------:R-:W-:Y:S01]  /*7e10*/  FMNMX R14, R4, R15, !PT ;  /* 0x0000000f040e7209 */ /* 0x000fe20007800000 */
[----:B------:R-:W4:Y:S04]  /*7e20*/  LDL.64 R34, [R1+0x350] ;  /* 0x0003500001227983 */ /* 0x000f280000100a00 */
[----:B------:R-:W0:Y:S01]  /*7e30*/  SHFL.BFLY PT, R17, R14, 0x2, 0x1f ;  /* 0x0c401f000e117f89 */ /* 0x000e2200000e0000 */
[----:B-1----:R-:W-:-:S05]  /*7e40*/  FMNMX R7, R7, R18, !PT ;  /* 0x0000001207077209 */ /* 0x002fca0007800000 */
[----:B------:R-:W1:Y:S01]  /*7e50*/  SHFL.BFLY PT, R18, R7, 0x1, 0x1f ;  /* 0x0c201f0007127f89 */ /* 0x000e6200000e0000 */
[----:B0-----:R-:W-:Y:S02]  /*7e60*/  FMNMX R16, R16, R8, !PT ;  /* 0x0000000810107209 */ /* 0x001fe40007800000 */
[----:B------:R-:W-:-:S03]  /*7e70*/  FMNMX R2, R2, R0, !PT ;  /* 0x0000000002027209 */ /* 0x000fc60007800000 */
[----:B------:R-:W0:Y:S04]  /*7e80*/  SHFL.BFLY PT, R8, R16, 0x1, 0x1f ;  /* 0x0c201f0010087f89 */ /* 0x000e2800000e0000 */
[----:B------:R-:W0:Y:S01]  /*7e90*/  SHFL.BFLY PT, R0, R2, 0x1, 0x1f ;  /* 0x0c201f0002007f89 */ /* 0x000e2200000e0000 */
[----:B------:R-:W-:-:S05]  /*7ea0*/  FMNMX R14, R14, R17, !PT ;  /* 0x000000110e0e7209 */ /* 0x000fca0007800000 */
[----:B------:R-:W0:Y:S01]  /*7eb0*/  SHFL.BFLY PT, R17, R14, 0x1, 0x1f ;  /* 0x0c201f000e117f89 */ /* 0x000e2200000e0000 */
[----:B-1----:R-:W-:Y:S02]  /*7ec0*/  FMNMX R7, R7, R18, !PT ;  /* 0x0000001207077209 */ /* 0x002fe40007800000 */
[----:B------:R-:W-:-:S04]  /*7ed0*/  LOP3.LUT R18, R19, 0xff, RZ, 0xc0, !PT ;  /* 0x000000ff13127812 */ /* 0x000fc800078ec0ff */
[----:B------:R-:W-:Y:S02]  /*7ee0*/  SHF.R.U32.HI R20, RZ, 0x3, R18 ;  /* 0x00000003ff147819 */ /* 0x000fe40000011612 */
[----:B0-----:R-:W-:Y:S02]  /*7ef0*/  FMNMX R16, R16, R8, !PT ;  /* 0x0000000810107209 */ /* 0x001fe40007800000 */
[----:B------:R-:W-:Y:S02]  /*7f00*/  FMNMX R2, R2, R0, !PT ;  /* 0x0000000002027209 */ /* 0x000fe40007800000 */
[C---:B------:R-:W-:Y:S02]  /*7f10*/  LOP3.LUT R8, R117.reuse, 0x8, RZ, 0xfc, !PT ;  /* 0x0000000875087812 */ /* 0x040fe400078efcff */
[C---:B------:R-:W-:Y:S02]  /*7f20*/  LOP3.LUT R0, R117.reuse, 0x10, RZ, 0xfc, !PT ;  /* 0x0000001075007812 */ /* 0x040fe400078efcff */
[----:B------:R-:W-:-:S02]  /*7f30*/  LOP3.LUT R117, R117, 0x18, RZ, 0xfc, !PT ;  /* 0x0000001875757812 */ /* 0x000fc400078efcff */
[----:B------:R-:W-:Y:S02]  /*7f40*/  LOP3.LUT R20, R20, 0x1c, RZ, 0xc0, !PT ;  /* 0x0000001c14147812 */ /* 0x000fe400078ec0ff */
[----:B------:R-:W-:Y:S02]  /*7f50*/  LEA R8, R8, UR6, 0x5 ;  /* 0x0000000608087c11 */ /* 0x000fe4000f8e28ff */
[----:B------:R-:W-:Y:S01]  /*7f60*/  LEA R0, R0, UR6, 0x5 ;  /* 0x0000000600007c11 */ /* 0x000fe2000f8e28ff */
[----:B------:R-:W-:Y:S01]  /*7f70*/  IMAD.IADD R19, R199, 0x1, R20 ;  /* 0x00000001c7137824 */ /* 0x000fe200078e0214 */
[----:B------:R-:W-:Y:S02]  /*7f80*/  LEA R117, R117, UR6, 0x5 ;  /* 0x0000000675757c11 */ /* 0x000fe4000f8e28ff */
[----:B------:R-:W-:Y:S01]  /*7f90*/  FMNMX R14, R14, R17, !PT ;  /* 0x000000110e0e7209 */ /* 0x000fe20007800000 */
[C---:B------:R-:W-:Y:S01]  /*7fa0*/  IMAD.IADD R22, R20.reuse, 0x1, R0 ;  /* 0x0000000114167824 */ /* 0x040fe200078e0200 */
[----:B------:R-:W-:-:S02]  /*7fb0*/  IADD3 R23, R20, R8, RZ ;  /* 0x0000000814177210 */ /* 0x000fc40007ffe0ff */
[----:B------:R-:W-:Y:S01]  /*7fc0*/  IADD3 R20, R20, R117, RZ ;  /* 0x0000007514147210 */ /* 0x000fe20007ffe0ff */
[----:B------:R0:W-:Y:S04]  /*7fd0*/  @!P1 STS [R19], R7 ;  /* 0x0000000713009388 */ /* 0x0001e80000000800 */
[----:B------:R-:W-:Y:S04]  /*7fe0*/  @!P1 STS [R23], R14 ;  /* 0x0000000e17009388 */ /* 0x000fe80000000800 */
[----:B------:R-:W-:Y:S04]  /*7ff0*/  @!P1 STS [R22], R16 ;  /* 0x0000001016009388 */ /* 0x000fe80000000800 */
[----:B------:R-:W-:Y:S01]  /*8000*/  @!P1 STS [R20], R2 ;  /* 0x0000000214009388 */ /* 0x000fe20000000800 */
[----:B0-----:R-:W-:Y:S01]  /*8010*/  LEA R7, R18, UR6, 0x2 ;  /* 0x0000000612077c11 */ /* 0x001fe2000f8e10ff */
[----:B------:R-:W-:Y:S06]  /*8020*/  BAR.SYNC.DEFER_BLOCKING 0x0 ;  /* 0x0000000000007b1d */ /* 0x000fec0000010000 */
[----:B------:R-:W0:Y:S04]  /*8030*/  LDS R2, [R7] ;  /* 0x0000000007027984 */ /* 0x000e280000000800 */
[----:B0-----:R-:W0:Y:S02]  /*8040*/  SHFL.BFLY PT, R14, R2, 0x4, 0x1f ;  /* 0x0c801f00020e7f89 */ /* 0x001e2400000e0000 */
[----:B0-----:R-:W-:-:S05]  /*8050*/  FMNMX R14, R2, R14, !PT ;  /* 0x0000000e020e7209 */ /* 0x001fca0007800000 */
[----:B------:R-:W0:Y:S02]  /*8060*/  SHFL.BFLY PT, R2, R14, 0x2, 0x1f ;  /* 0x0c401f000e027f89 */ /* 0x000e2400000e0000 */
[----:B0-----:R-:W-:-:S05]  /*8070*/  FMNMX R2, R14, R2, !PT ;  /* 0x000000020e027209 */ /* 0x001fca0007800000 */
[----:B------:R-:W0:Y:S02]  /*8080*/  SHFL.BFLY PT, R14, R2, 0x1, 0x1f ;  /* 0x0c201f00020e7f89 */ /* 0x000e2400000e0000 */
[----:B0-----:R-:W-:-:S05]  /*8090*/  FMNMX R14, R2, R14, !PT ;  /* 0x0000000e020e7209 */ /* 0x001fca0007800000 */
[----:B------:R-:W-:Y:S01]  /*80a0*/  @!P0 STS [R7], R14 ;  /* 0x0000000e07008388 */ /* 0x000fe20000000800 */
[----:B------:R-:W-:Y:S06]  /*80b0*/  BAR.SYNC.DEFER_BLOCKING 0x0 ;  /* 0x0000000000007b1d */ /* 0x000fec0000010000 */
[----:B------:R-:W0:Y:S04]  /*80c0*/  LDS R2, [R199] ;  /* 0x00000000c7027984 */ /* 0x000e280000000800 */
[----:B------:R-:W1:Y:S04]  /*80d0*/  LDS R16, [R8] ;  /* 0x0000000008107984 */ /* 0x000e680000000800 */
[----:B------:R-:W3:Y:S04]  /*80e0*/  LDS R21, [R0] ;  /* 0x0000000000157984 */ /* 0x000ee80000000800 */
[----:B------:R-:W-:Y:S01]  /*80f0*/  LDS R14, [R117] ;  /* 0x00000000750e7984 */ /* 0x000fe20000000800 */
[----:B0-----:R-:W-:-:S05]  /*8100*/  FMNMX R2, R2, R189, !PT ;  /* 0x000000bd02027209 */ /* 0x001fca0007800000 */
[--C-:B------:R-:W-:Y:S01]  /*8110*/  FADD R17, R3, -R2.reuse ;  /* 0x8000000203117221 */ /* 0x100fe20000000000 */
[----:B-1----:R-:W-:Y:S01]  /*8120*/  FMNMX R3, R16, R187, !PT ;  /* 0x000000bb10037209 */ /* 0x002fe20007800000 */
[----:B------:R-:W-:-:S04]  /*8130*/  FADD R5, R5, -R2 ;  /* 0x8000000205057221 */ /* 0x000fc80000000000 */
[--C-:B------:R-:W-:Y:S01]  /*8140*/  FADD R4, R4, -R3.reuse ;  /* 0x8000000304047221 */ /* 0x100fe20000000000 */
[----:B------:R-:W-:Y:S01]  /*8150*/  FMUL R5, R5, 1.4426950216293334961 ;  /* 0x3fb8aa3b05057820 */ /* 0x000fe20000400000 */
[----:B------:R-:W-:Y:S02]  /*8160*/  FMUL R16, R17, 1.4426950216293334961 ;  /* 0x3fb8aa3b11107820 */ /* 0x000fe40000400000 */
[----:B------:R-:W-:Y:S01]  /*8170*/  FMUL R4, R4, 1.4426950216293334961 ;  /* 0x3fb8aa3b04047820 */ /* 0x000fe20000400000 */
[----:B------:R0:W-:Y:S02]  /*8180*/  MUFU.EX2 R17, R5 ;  /* 0x0000000500117308 */ /* 0x0001e40000000800 */
[----:B0-----:R-:W-:-:S06]  /*8190*/  FADD R5, R15, -R3 ;  /* 0x800000030f057221 */ /* 0x001fcc0000000000 */
[----:B------:R3:W-:Y:S01]  /*81a0*/  MUFU.EX2 R15, R4 ;  /* 0x00000004000f7308 */ /* 0x0007e20000000800 */
[----:B------:R-:W-:-:S07]  /*81b0*/  FMUL R5, R5, 1.4426950216293334961 ;  /* 0x3fb8aa3b05057820 */ /* 0x000fce0000400000 */
[----:B------:R-:W0:Y:S01]  /*81c0*/  MUFU.EX2 R16, R16 ;  /* 0x0000001000107308 */ /* 0x000e220000000800 */
[----:B---3--:R-:W-:-:S05]  /*81d0*/  FMNMX R4, R21, R185, !PT ;  /* 0x000000b915047209 */ /* 0x008fca0007800000 */
[----:B------:R-:W-:Y:S02]  /*81e0*/  FADD R21, R10, -R4 ;  /* 0x800000040a157221 */ /* 0x000fe40000000000 */
[----:B------:R-:W1:Y:S01]  /*81f0*/  MUFU.EX2 R10, R5 ;  /* 0x00000005000a7308 */ /* 0x000e620000000800 */
[----:B0-----:R-:W-:-:S05]  /*8200*/  FADD R29, R16, R17 ;  /* 0x00000011101d7221 */ /* 0x001fca0000000000 */
[----:B------:R-:W0:Y:S01]  /*8210*/  SHFL.BFLY PT, R30, R29, 0x2, 0x1f ;  /* 0x0c401f001d1e7f89 */ /* 0x000e2200000e0000 */
[----:B-1----:R-:W-:-:S05]  /*8220*/  FADD R27, R15, R10 ;  /* 0x0000000a0f1b7221 */ /* 0x002fca0000000000 */
[----:B------:R-:W1:Y:S01]  /*8230*/  SHFL.BFLY PT, R28, R27, 0x2, 0x1f ;  /* 0x0c401f001b1c7f89 */ /* 0x000e6200000e0000 */
[----:B0-----:R-:W-:-:S05]  /*8240*/  FADD R30, R29, R30 ;  /* 0x0000001e1d1e7221 */ /* 0x001fca0000000000 */
[----:B------:R-:W0:Y:S01]  /*8250*/  SHFL.BFLY PT, R29, R30, 0x1, 0x1f ;  /* 0x0c201f001e1d7f89 */ /* 0x000e2200000e0000 */
[----:B-1----:R-:W-:-:S05]  /*8260*/  FADD R28, R27, R28 ;  /* 0x0000001c1b1c7221 */ /* 0x002fca0000000000 */
[----:B------:R-:W1:Y:S01]  /*8270*/  SHFL.BFLY PT, R27, R28, 0x1, 0x1f ;  /* 0x0c201f001c1b7f89 */ /* 0x000e6200000e0000 */
[----:B0-----:R-:W-:Y:S01]  /*8280*/  FADD R29, R30, R29 ;  /* 0x0000001d1e1d7221 */ /* 0x001fe20000000000 */
[----:B------:R-:W-:Y:S01]  /*8290*/  BAR.SYNC.DEFER_BLOCKING 0x0 ;  /* 0x0000000000007b1d */ /* 0x000fe20000010000 */
[----:B-1----:R-:W-:Y:S01]  /*82a0*/  FADD R27, R28, R27 ;  /* 0x0000001b1c1b7221 */ /* 0x002fe20000000000 */
[----:B------:R-:W-:Y:S01]  /*82b0*/  FMNMX R5, R14, R183, !PT ;  /* 0x000000b70e057209 */ /* 0x000fe20007800000 */
[----:B------:R-:W-:Y:S01]  /*82c0*/  FADD R13, R13, -R4 ;  /* 0x800000040d0d7221 */ /* 0x000fe20000000000 */
[----:B------:R-:W-:Y:S02]  /*82d0*/  IMAD.SHL.U32 R118, R18, 0x2, RZ ;  /* 0x0000000212767824 */ /* 0x000fe400078e00ff */
[----:B------:R-:W3:Y:S04]  /*82e0*/  LDL.64 R30, [R1+0x2f8] ;  /* 0x0002f800011e7983 */ /* 0x000ee80000100a00 */
[----:B------:R0:W-:Y:S04]  /*82f0*/  @!P1 STS [R19], R29 ;  /* 0x0000001d13009388 */ /* 0x0001e80000000800 */
[----:B0-----:R-:W5:Y:S01]  /*8300*/  LDL.64 R28, [R1+0x338] ;  /* 0x00033800011c7983 */ /* 0x001f620000100a00 */
[----:B------:R-:W-:Y:S01]  /*8310*/  FMUL R14, R21, 1.4426950216293334961 ;  /* 0x3fb8aa3b150e7820 */ /* 0x000fe20000400000 */
[----:B------:R-:W-:Y:S01]  /*8320*/  FMUL R13, R13, 1.4426950216293334961 ;  /* 0x3fb8aa3b0d0d7820 */ /* 0x000fe20000400000 */
[--C-:B------:R-:W-:Y:S01]  /*8330*/  FADD R21, R11, -R5.reuse ;  /* 0x800000050b157221 */ /* 0x100fe20000000000 */
[----:B------:R-:W-:-:S02]  /*8340*/  FADD R12, R12, -R5 ;  /* 0x800000050c0c7221 */ /* 0x000fc40000000000 */
[----:B------:R0:W-:Y:S02]  /*8350*/  MUFU.EX2 R11, R13 ;  /* 0x0000000d000b7308 */ /* 0x0001e40000000800 */
[----:B------:R-:W-:Y:S01]  /*8360*/  FMUL R12, R12, 1.4426950216293334961 ;  /* 0x3fb8aa3b0c0c7820 */ /* 0x000fe20000400000 */
[----:B0-----:R-:W-:-:S05]  /*8370*/  FMUL R13, R21, 1.4426950216293334961 ;  /* 0x3fb8aa3b150d7820 */ /* 0x001fca0000400000 */
[----:B------:R-:W0:Y:S08]  /*8380*/  MUFU.EX2 R14, R14 ;  /* 0x0000000e000e7308 */ /* 0x000e300000000800 */
[----:B------:R-:W-:Y:S08]  /*8390*/  MUFU.EX2 R13, R13 ;  /* 0x0000000d000d7308 */ /* 0x000ff00000000800 */
[----:B------:R-:W1:Y:S01]  /*83a0*/  MUFU.EX2 R12, R12 ;  /* 0x0000000c000c7308 */ /* 0x000e620000000800 */
[----:B0-----:R-:W-:-:S05]  /*83b0*/  FADD R26, R14, R11 ;  /* 0x0000000b0e1a7221 */ /* 0x001fca0000000000 */
[----:B------:R-:W0:Y:S01]  /*83c0*/  SHFL.BFLY PT, R24, R26, 0x2, 0x1f ;  /* 0x0c401f001a187f89 */ /* 0x000e2200000e0000 */
[----:B-1----:R-:W-:-:S05]  /*83d0*/  FADD R25, R13, R12 ;  /* 0x0000000c0d197221 */ /* 0x002fca0000000000 */
[----:B------:R-:W1:Y:S01]  /*83e0*/  SHFL.BFLY PT, R21, R25, 0x2, 0x1f ;  /* 0x0c401f0019157f89 */ /* 0x000e6200000e0000 */
[----:B0-----:R-:W-:Y:S01]  /*83f0*/  FADD R24, R26, R24 ;  /* 0x000000181a187221 */ /* 0x001fe20000000000 */
[----:B-1----:R-:W-:-:S04]  /*8400*/  FADD R26, R25, R21 ;  /* 0x00000015191a7221 */ /* 0x002fc80000000000 */
[----:B------:R-:W0:Y:S04]  /*8410*/  SHFL.BFLY PT, R25, R24, 0x1, 0x1f ;  /* 0x0c201f0018197f89 */ /* 0x000e2800000e0000 */
[----:B------:R-:W1:Y:S04]  /*8420*/  SHFL.BFLY PT, R21, R26, 0x1, 0x1f ;  /* 0x0c201f001a157f89 */ /* 0x000e6800000e0000 */
[----:B------:R-:W-:Y:S01]  /*8430*/  @!P1 STS [R23], R27 ;  /* 0x0000001b17009388 */ /* 0x000fe20000000800 */
[----:B0-----:R-:W-:Y:S01]  /*8440*/  FADD R25, R24, R25 ;  /* 0x0000001918197221 */ /* 0x001fe20000000000 */
[----:B-1----:R-:W-:-:S04]  /*8450*/  FADD R21, R26, R21 ;  /* 0x000000151a157221 */ /* 0x002fc80000000000 */
[----:B------:R-:W-:Y:S04]  /*8460*/  @!P1 STS [R22], R25 ;  /* 0x0000001916009388 */ /* 0x000fe80000000800 */
[----:B------:R-:W-:Y:S01]  /*8470*/  @!P1 STS [R20], R21 ;  /* 0x0000001514009388 */ /* 0x000fe20000000800 */
[----:B------:R-:W-:Y:S06]  /*8480*/  BAR.SYNC.DEFER_BLOCKING 0x0 ;  /* 0x0000000000007b1d */ /* 0x000fec0000010000 */
[----:B------:R-:W0:Y:S04]  /*8490*/  LDS R19, [R7] ;  /* 0x0000000007137984 */ /* 0x000e280000000800 */
[----:B0-----:R-:W0:Y:S02]  /*84a0*/  SHFL.BFLY PT, R20, R19, 0x4, 0x1f ;  /* 0x0c801f0013147f89 */ /* 0x001e2400000e0000 */
[----:B0-----:R-:W-:-:S05]  /*84b0*/  FADD R20, R19, R20 ;  /* 0x0000001413147221 */ /* 0x001fca0000000000 */
[----:B------:R-:W0:Y:S02]  /*84c0*/  SHFL.BFLY PT, R19, R20, 0x2, 0x1f ;  /* 0x0c401f0014137f89 */ /* 0x000e2400000e0000 */
[----:B0-----:R-:W-:-:S05]  /*84d0*/  FADD R19, R20, R19 ;  /* 0x0000001314137221 */ /* 0x001fca0000000000 */
[----:B------:R-:W0:Y:S01]  /*84e0*/  SHFL.BFLY PT, R20, R19, 0x1, 0x1f ;  /* 0x0c201f0013147f89 */ /* 0x000e2200000e0000 */
[----:B------:R-:W-:Y:S01]  /*84f0*/  LOP3.LUT R21, R243, 0xc0, RZ, 0xc0, !PT ;  /* 0x000000c0f3157812 */ /* 0x000fe200078ec0ff */
[----:B0-----:R-:W-:-:S05]  /*8500*/  FADD R20, R19, R20 ;  /* 0x0000001413147221 */ /* 0x001fca0000000000 */
[----:B------:R0:W-:Y:S01]  /*8510*/  @!P0 STS [R7], R20 ;  /* 0x0000001407008388 */ /* 0x0001e20000000800 */
[----:B------:R-:W-:Y:S01]  /*8520*/  BAR.SYNC.DEFER_BLOCKING 0x0 ;  /* 0x0000000000007b1d */ /* 0x000fe20000010000 */
[----:B------:R-:W-:Y:S01]  /*8530*/  SHF.R.U32.HI R21, RZ, 0x2, R21 ;  /* 0x00000002ff157819 */ /* 0x000fe20000011615 */
[----:B------:R-:W-:-:S03]  /*8540*/  IMAD.WIDE R26, R6, 0x2, R146 ;  /* 0x00000002061a7825 */ /* 0x000fc600078e0292 */
[----:B------:R-:W-:Y:S01]  /*8550*/  LOP3.LUT R118, R118, R21, RZ, 0x3c, !PT ;  /* 0x0000001576767212 */ /* 0x000fe200078e3cff */
[C---:B0-----:R-:W-:Y:S02]  /*8560*/  IMAD.WIDE R20, R6.reuse, 0x2, R238 ;  /* 0x0000000206147825 */ /* 0x041fe400078e02ee */
[----:B------:R-:W3:Y:S02]  /*8570*/  LDL.64 R238, [R1+0x20] ;  /* 0x0000200001ee7983 */ /* 0x000ee40000100a00 */
[----:B------:R-:W-:-:S04]  /*8580*/  IMAD.WIDE R24, R6, 0x2, R148 ;  /* 0x0000000206187825 */ /* 0x000fc800078e0294 */
[C---:B------:R-:W-:Y:S01]  /*8590*/  IMAD.WIDE R22, R6.reuse, 0x2, R150 ;  /* 0x0000000206167825 */ /* 0x040fe200078e0296 */
[----:B------:R0:W3:Y:S04]  /*85a0*/  LDG.E.U16 R181, desc[UR10][R26.64] ;  /* 0x0000000a1ab57981 */ /* 0x0000e8000c1e1500 */
[----:B------:R1:W3:Y:S04]  /*85b0*/  LDG.E.U16 R175, desc[UR10][R20.64] ;  /* 0x0000000a14af7981 */ /* 0x0002e8000c1e1500 */
[----:B------:R2:W3:Y:S01]  /*85c0*/  LDG.E.U16 R179, desc[UR10][R24.64] ;  /* 0x0000000a18b37981 */ /* 0x0004e2000c1e1500 */
[----:B0-----:R-:W-:-:S03]  /*85d0*/  IMAD.WIDE R26, R6, 0x2, R230 ;  /* 0x00000002061a7825 */ /* 0x001fc600078e02e6 */
[----:B------:R0:W3:Y:S01]  /*85e0*/  LDG.E.U16 R177, desc[UR10][R22.64] ;  /* 0x0000000a16b17981 */ /* 0x0000e2000c1e1500 */
[----:B-1----:R-:W-:-:S03]  /*85f0*/  IMAD.WIDE R20, R6, 0x2, R218 ;  /* 0x0000000206147825 */ /* 0x002fc600078e02da */
[----:B------:R4:W3:Y:S01]  /*8600*/  LDG.E.U16 R171, desc[UR10][R26.64] ;  /* 0x0000000a1aab7981 */ /* 0x0008e2000c1e1500 */
[----:B--2---:R-:W-:-:S03]  /*8610*/  IMAD.WIDE R24, R6, 0x2, R226 ;  /* 0x0000000206187825 */ /* 0x004fc600078e02e2 */
[----:B------:R5:W2:Y:S01]  /*8620*/  LDG.E.U16 R7, desc[UR10][R20.64] ;  /* 0x0000000a14077981 */ /* 0x000aa2000c1e1500 */
[----:B0-----:R-:W-:-:S03]  /*8630*/  IMAD.WIDE R22, R6, 0x2, R222 ;  /* 0x0000000206167825 */ /* 0x001fc600078e02de */
[----:B------:R0:W2:Y:S01]  /*8640*/  LDG.E.U16 R169, desc[UR10][R24.64] ;  /* 0x0000000a18a97981 */ /* 0x0000a2000c1e1500 */
[----:B----4-:R-:W-:-:S03]  /*8650*/  IMAD.WIDE R26, R6, 0x2, R34 ;  /* 0x00000002061a7825 */ /* 0x010fc600078e0222 */
[----:B------:R-:W4:Y:S01]  /*8660*/  LDL.64 R34, [R1+0x2f0] ;  /* 0x0002f00001227983 */ /* 0x000f220000100a00 */
[----:B-----5:R-:W-:-:S03]  /*8670*/  IMAD.WIDE R20, R6, 0x2, R28 ;  /* 0x0000000206147825 */ /* 0x020fc600078e021c */
[----:B------:R-:W5:Y:S01]  /*8680*/  LDL.64 R28, [R1+0x2e0] ;  /* 0x0002e000011c7983 */ /* 0x000f620000100a00 */
[----:B0-----:R-:W-:-:S03]  /*8690*/  IMAD.WIDE R24, R6, 0x2, R114 ;  /* 0x0000000206187825 */ /* 0x001fc600078e0272 */
[----:B------:R0:W2:Y:S04]  /*86a0*/  LDG.E.U16 R167, desc[UR10][R22.64] ;  /* 0x0000000a16a77981 */ /* 0x0000a8000c1e1500 */
[----:B------:R1:W2:Y:S01]  /*86b0*/  LDG.E.U16 R115, desc[UR10][R24.64] ;  /* 0x0000000a18737981 */ /* 0x0002a2000c1e1500 */
[----:B------:R-:W-:-:S03]  /*86c0*/  IMAD.WIDE R18, R6, 0x2, R234 ;  /* 0x0000000206127825 */ /* 0x000fc600078e02ea */
[----:B------:R1:W2:Y:S01]  /*86d0*/  LDG.E.U16 R114, desc[UR10][R20.64] ;  /* 0x0000000a14727981 */ /* 0x0002a2000c1e1500 */
[----:B0-----:R-:W-:-:S03]  /*86e0*/  IMAD.WIDE R22, R6, 0x2, R38 ;  /* 0x0000000206167825 */ /* 0x001fc600078e0226 */
[----:B------:R-:W2:Y:S01]  /*86f0*/  LDL.64 R38, [R1+0x2e8] ;  /* 0x0002e80001267983 */ /* 0x000ea20000100a00 */
[----:B-1----:R-:W-:-:S03]  /*8700*/  IMAD.WIDE R24, R6, 0x2, R32 ;  /* 0x0000000206187825 */ /* 0x002fc600078e0220 */
[----:B------:R-:W2:Y:S04]  /*8710*/  LDL.64 R32, [R1+0x2d8] ;  /* 0x0002d80001207983 */ /* 0x000ea80000100a00 */
[----:B------:R0:W2:Y:S01]  /*8720*/  LDG.E.U16 R173, desc[UR10][R18.64] ;  /* 0x0000000a12ad7981 */ /* 0x0000a2000c1e1500 */
[----:B------:R-:W-:-:S03]  /*8730*/  IMAD.WIDE R20, R6, 0x2, R42 ;  /* 0x0000000206147825 */ /* 0x000fc600078e022a */
[----:B------:R1:W2:Y:S04]  /*8740*/  LDG.E.U16 R153, desc[UR10][R22.64] ;  /* 0x0000000a16997981 */ /* 0x0002a8000c1e1500 */
[----:B------:R-:W2:Y:S01]  /*8750*/  LDL.64 R42, [R1+0x2b8] ;  /* 0x0002b800012a7983 */ /* 0x000ea20000100a00 */
[----:B0-----:R-:W-:-:S03]  /*8760*/  IMAD.WIDE R18, R6, 0x2, R214 ;  /* 0x0000000206127825 */ /* 0x001fc600078e02d6 */
[----:B------:R3:W2:Y:S04]  /*8770*/  LDG.E.U16 R151, desc[UR10][R24.64] ;  /* 0x0000000a18977981 */ /* 0x0006a8000c1e1500 */
[----:B------:R0:W2:Y:S01]  /*8780*/  LDG.E.U16 R116, desc[UR10][R18.64] ;  /* 0x0000000a12747981 */ /* 0x0000a2000c1e1500 */
[----:B-1----:R-:W-:-:S03]  /*8790*/  IMAD.WIDE R22, R6, 0x2, R36 ;  /* 0x0000000206167825 */ /* 0x002fc600078e0224 */
[----:B------:R1:W2:Y:S01]  /*87a0*/  LDG.E.U16 R119, desc[UR10][R26.64] ;  /* 0x0000000a1a777981 */ /* 0x0002a2000c1e1500 */
[----:B---3--:R-:W-:-:S03]  /*87b0*/  IMAD.WIDE R24, R6, 0x2, R30 ;  /* 0x0000000206187825 */ /* 0x008fc600078e021e */
[----:B------:R-:W3:Y:S01]  /*87c0*/  LDL.64 R36, [R1+0x2c0] ;  /* 0x0002c00001247983 */ /* 0x000ee20000100a00 */
[----:B0-----:R-:W-:-:S03]  /*87d0*/  IMAD.WIDE R18, R6, 0x2, R112 ;  /* 0x0000000206127825 */ /* 0x001fc600078e0270 */
[----:B------:R-:W3:Y:S04]  /*87e0*/  LDL.64 R30, [R1+0x2a8] ;  /* 0x0002a800011e7983 */ /* 0x000ee80000100a00 */
[----:B------:R0:W3:Y:S01]  /*87f0*/  LDG.E.U16 R152, desc[UR10][R18.64] ;  /* 0x0000000a12987981 */ /* 0x0000e2000c1e1500 */
[----:B-1----:R-:W-:-:S03]  /*8800*/  IMAD.WIDE R26, R6, 0x2, R46 ;  /* 0x00000002061a7825 */ /* 0x002fc600078e022e */
[----:B------:R-:W3:Y:S04]  /*8810*/  LDG.E.U16 R112, desc[UR10][R22.64] ;  /* 0x0000000a16707981 */ /* 0x000ee8000c1e1500 */
[----:B------:R1:W3:Y:S01]  /*8820*/  LDG.E.U16 R113, desc[UR10][R26.64] ;  /* 0x0000000a1a717981 */ /* 0x0002e2000c1e1500 */
[----:B0-----:R-:W-:-:S03]  /*8830*/  IMAD.WIDE R18, R6, 0x2, R44 ;  /* 0x0000000206127825 */ /* 0x001fc600078e022c */
[----:B------:R-:W3:Y:S04]  /*8840*/  LDG.E.U16 R150, desc[UR10][R20.64] ;  /* 0x0000000a14967981 */ /* 0x000ee8000c1e1500 */
[----:B------:R-:W3:Y:S01]  /*8850*/  LDG.E.U16 R47, desc[UR10][R18.64] ;  /* 0x0000000a122f7981 */ /* 0x000ee2000c1e1500 */
[----:B-1----:R-:W-:-:S03]  /*8860*/  IMAD.WIDE R26, R6, 0x2, R40 ;  /* 0x00000002061a7825 */ /* 0x002fc600078e0228 */
[----:B------:R-:W3:Y:S04]  /*8870*/  LDL.64 R40, [R1+0x290] ;  /* 0x0002900001287983 */ /* 0x000ee80000100a00 */
[----:B------:R0:W3:Y:S04]  /*8880*/  LDG.E.U16 R46, desc[UR10][R24.64] ;  /* 0x0000000a182e7981 */ /* 0x0000e8000c1e1500 */
[----:B------:R1:W3:Y:S04]  /*8890*/  LDG.E.U16 R149, desc[UR10][R26.64] ;  /* 0x0000000a1a957981 */ /* 0x0002e8000c1e1500 */
[----:B------:R-:W3:Y:S01]  /*88a0*/  LDL.64 R218, [R1+0x168] ;  /* 0x0001680001da7983 */ /* 0x000ee20000100a00 */
[----:B0-----:R-:W-:-:S03]  /*88b0*/  IMAD.WIDE R24, R6, 0x2, R128 ;  /* 0x0000000206187825 */ /* 0x001fc600078e0280 */
[----:B------:R-:W3:Y:S04]  /*88c0*/  LDL.64 R128, [R1+0x260] ;  /* 0x0002600001807983 */ /* 0x000ee80000100a00 */
[----:B------:R-:W3:Y:S04]  /*88d0*/  LDG.E.U16 R146, desc[UR10][R24.64] ;  /* 0x0000000a18927981 */ /* 0x000ee8000c1e1500 */
[----:B------:R-:W3:Y:S04]  /*88e0*/  LDL.64 R214, [R1+0x148] ;  /* 0x0001480001d67983 */ /* 0x000ee80000100a00 */
[----:B------:R-:W3:Y:S04]  /*88f0*/  LDL.64 R222, [R1+0x100] ;  /* 0x0001000001de7983 */ /* 0x000ee80000100a00 */
[----:B------:R-:W3:Y:S04]  /*8900*/  LDL.64 R226, [R1+0xe8] ;  /* 0x0000e80001e27983 */ /* 0x000ee80000100a00 */
[----:B------:R-:W3:Y:S04]  /*8910*/  LDL.64 R230, [R1+0x90] ;  /* 0x0000900001e67983 */ /* 0x000ee80000100a00 */
[----:B------:R-:W3:Y:S04]  /*8920*/  LDL.64 R234, [R1+0x50] ;  /* 0x0000500001ea7983 */ /* 0x000ee80000100a00 */
[----:B------:R-:W-:Y:S04]  /*8930*/  LDS R199, [R199] ;  /* 0x00000000c7c77984 */ /* 0x000fe80000000800 */
[----:B------:R-:W-:Y:S04]  /*8940*/  LDS R8, [R8] ;  /* 0x0000000008087984 */ /* 0x000fe80000000800 */
[----:B------:R-:W-:Y:S01]  /*8950*/  LDS R0, [R0] ;  /* 0x0000000000007984 */ /* 0x000fe20000000800 */
[----:B----4-:R-:W-:-:S03]  /*8960*/  IMAD.WIDE R22, R6, 0x2, R34 ;  /* 0x0000000206167825 */ /* 0x010fc600078e0222 */
[----:B------:R-:W4:Y:S01]  /*8970*/  LDL.64 R34, [R1+0x298] ;  /* 0x0002980001227983 */ /* 0x000f220000100a00 */
[----:B-----5:R-:W-:-:S03]  /*8980*/  IMAD.WIDE R18, R6, 0x2, R28 ;  /* 0x0000000206127825 */ /* 0x020fc600078e021c */
[----:B------:R-:W5:Y:S04]  /*8990*/  LDL.64 R28, [R1+0x278] ;  /* 0x00027800011c7983 */ /* 0x000f680000100a00 */
[----:B------:R0:W5:Y:S04]  /*89a0*/  LDG.E.U16 R148, desc[UR10][R22.64] ;  /* 0x0000000a16947981 */ /* 0x000168000c1e1500 */
[----:B------:R0:W5:Y:S01]  /*89b0*/  LDG.E.U16 R147, desc[UR10][R18.64] ;  /* 0x0000000a12937981 */ /* 0x000162000c1e1500 */
[----:B--2---:R-:W-:-:S03]  /*89c0*/  IMAD.WIDE R20, R6, 0x2, R38 ;  /* 0x0000000206147825 */ /* 0x004fc600078e0226 */
[----:B------:R-:W2:Y:S01]  /*89d0*/  LDL.64 R38, [R1+0x280] ;  /* 0x0002800001267983 */ /* 0x000ea20000100a00 */
[----:B-1----:R-:W-:-:S03]  /*89e0*/  IMAD.WIDE R26, R6, 0x2, R32 ;  /* 0x00000002061a7825 */ /* 0x002fc600078e0220 */
[----:B------:R-:W2:Y:S04]  /*89f0*/  LDL.64 R32, [R1+0x270] ;  /* 0x0002700001207983 */ /* 0x000ea80000100a00 */
[----:B------:R1:W2:Y:S01]  /*8a00*/  LDG.E.U16 R44, desc[UR10][R26.64] ;  /* 0x0000000a1a2c7981 */ /* 0x0002a2000c1e1500 */
[----:B0-----:R-:W-:-:S03]  /*8a10*/  IMAD.WIDE R22, R6, 0x2, R126 ;  /* 0x0000000206167825 */ /* 0x001fc600078e027e */
[----:B------:R3:W2:Y:S01]  /*8a20*/  LDG.E.U16 R45, desc[UR10][R20.64] ;  /* 0x0000000a142d7981 */ /* 0x0006a2000c1e1500 */
[----:B------:R-:W-:-:S03]  /*8a30*/  IMAD.WIDE R18, R6, 0x2, R42 ;  /* 0x0000000206127825 */ /* 0x000fc600078e022a */
[----:B------:R-:W2:Y:S01]  /*8a40*/  LDL.64 R126, [R1+0x258] ;  /* 0x00025800017e7983 */ /* 0x000ea20000100a00 */
[----:B-1----:R-:W-:-:S03]  /*8a50*/  IMAD.WIDE R26, R6, 0x2, R122 ;  /* 0x00000002061a7825 */ /* 0x002fc600078e027a */
[----:B------:R-:W2:Y:S04]  /*8a60*/  LDL.64 R122, [R1+0x250] ;  /* 0x00025000017a7983 */ /* 0x000ea80000100a00 */
[----:B------:R0:W2:Y:S04]  /*8a70*/  LDG.E.U16 R43, desc[UR10][R22.64] ;  /* 0x0000000a162b7981 */ /* 0x0000a8000c1e1500 */
[----:B------:R1:W2:Y:S01]  /*8a80*/  LDG.E.U16 R144, desc[UR10][R26.64] ;  /* 0x0000000a1a907981 */ /* 0x0002a2000c1e1500 */
[----:B---3--:R-:W-:-:S03]  /*8a90*/  IMAD.WIDE R20, R6, 0x2, R36 ;  /* 0x0000000206147825 */ /* 0x008fc600078e0224 */
[----:B------:R-:W3:Y:S01]  /*8aa0*/  LDL.64 R36, [R1+0x268] ;  /* 0x0002680001247983 */ /* 0x000ee20000100a00 */
[----:B------:R-:W-:-:S03]  /*8ab0*/  IMAD.WIDE R24, R6, 0x2, R30 ;  /* 0x0000000206187825 */ /* 0x000fc600078e021e */
[----:B------:R-:W3:Y:S01]  /*8ac0*/  LDL.64 R30, [R1+0x248] ;  /* 0x00024800011e7983 */ /* 0x000ee20000100a00 */
[----:B0-----:R-:W-:-:S03]  /*8ad0*/  IMAD.WIDE R22, R6, 0x2, R124 ;  /* 0x0000000206167825 */ /* 0x001fc600078e027c */
[----:B------:R-:W3:Y:S01]  /*8ae0*/  LDG.E.U16 R145, desc[UR10][R20.64] ;  /* 0x0000000a14917981 */ /* 0x000ee2000c1e1500 */
[----:B-1----:R-:W-:-:S03]  /*8af0*/  IMAD.WIDE R26, R6, 0x2, R120 ;  /* 0x00000002061a7825 */ /* 0x002fc600078e0278 */
[----:B------:R-:W3:Y:S04]  /*8b00*/  LDG.E.U16 R143, desc[UR10][R22.64] ;  /* 0x0000000a168f7981 */ /* 0x000ee8000c1e1500 */
[----:B------:R0:W3:Y:S04]  /*8b10*/  LDG.E.U16 R42, desc[UR10][R18.64] ;  /* 0x0000000a122a7981 */ /* 0x0000e8000c1e1500 */
[----:B------:R-:W3:Y:S04]  /*8b20*/  LDL.64 R120, [R1+0x220] ;  /* 0x0002200001787983 */ /* 0x000ee80000100a00 */
[----:B------:R-:W3:Y:S01]  /*8b30*/  LDL.64 R124, [R1+0x210] ;  /* 0x00021000017c7983 */ /* 0x000ee20000100a00 */
[----:B0-----:R-:W-:-:S03]  /*8b40*/  IMAD.WIDE R18, R6, 0x2, R40 ;  /* 0x0000000206127825 */ /* 0x001fc600078e0228 */
[----:B------:R2:W3:Y:S04]  /*8b50*/  LDG.E.U16 R41, desc[UR10][R24.64] ;  /* 0x0000000a18297981 */ /* 0x0004e8000c1e1500 */
[----:B------:R-:W3:Y:S01]  /*8b60*/  LDG.E.U16 R142, desc[UR10][R18.64] ;  /* 0x0000000a128e7981 */ /* 0x000ee2000c1e1500 */
[----:B----4-:R-:W-:-:S03]  /*8b70*/  IMAD.WIDE R20, R6, 0x2, R34 ;  /* 0x0000000206147825 */ /* 0x010fc600078e0222 */
[----:B------:R-:W4:Y:S01]  /*8b80*/  LDL.64 R34, [R1+0x240] ;  /* 0x0002400001227983 */ /* 0x000f220000100a00 */
[----:B-----5:R-:W-:-:S03]  /*8b90*/  IMAD.WIDE R22, R6, 0x2, R28 ;  /* 0x0000000206167825 */ /* 0x020fc600078e021c */
[----:B------:R-:W5:Y:S04]  /*8ba0*/  LDL.64 R28, [R1+0x230] ;  /* 0x00023000011c7983 */ /* 0x000f680000100a00 */
[----:B------:R0:W5:Y:S01]  /*8bb0*/  LDG.E.U16 R40, desc[UR10][R20.64] ;  /* 0x0000000a14287981 */ /* 0x000162000c1e1500 */
[----:B--2---:R-:W-:-:S03]  /*8bc0*/  IMAD.WIDE R24, R6, 0x2, R38 ;  /* 0x0000000206187825 */ /* 0x004fc600078e0226 */
[----:B------:R1:W2:Y:S04]  /*8bd0*/  LDG.E.U16 R39, desc[UR10][R26.64] ;  /* 0x0000000a1a277981 */ /* 0x0002a8000c1e1500 */
[----:B------:R1:W2:Y:S01]  /*8be0*/  LDG.E.U16 R38, desc[UR10][R22.64] ;  /* 0x0000000a16267981 */ /* 0x0002a2000c1e1500 */
[----:B0-----:R-:W-:-:S03]  /*8bf0*/  IMAD.WIDE R20, R6, 0x2, R32 ;  /* 0x0000000206147825 */ /* 0x001fc600078e0220 */
[----:B------:R-:W2:Y:S01]  /*8c00*/  LDL.64 R32, [R1+0x218] ;  /* 0x0002180001207983 */ /* 0x000ea20000100a00 */
[----:B-1----:R-:W-:-:S03]  /*8c10*/  IMAD.WIDE R26, R6, 0x2, R128 ;  /* 0x00000002061a7825 */ /* 0x002fc600078e0280 */
[----:B------:R-:W2:Y:S04]  /*8c20*/  LDL.64 R128, [R1+0x208] ;  /* 0x0002080001807983 */ /* 0x000ea80000100a00 */
[----:B------:R0:W2:Y:S01]  /*8c30*/  LDG.E.U16 R141, desc[UR10][R24.64] ;  /* 0x0000000a188d7981 */ /* 0x0000a2000c1e1500 */
[----:B------:R-:W-:-:S03]  /*8c40*/  IMAD.WIDE R22, R6, 0x2, R122 ;  /* 0x0000000206167825 */ /* 0x000fc600078e027a */
[----:B------:R-:W2:Y:S04]  /*8c50*/  LDL.64 R122, [R1+0x1f8] ;  /* 0x0001f800017a7983 */ /* 0x000ea80000100a00 */
[----:B------:R1:W2:Y:S01]  /*8c60*/  LDG.E.U16 R140, desc[UR10][R20.64] ;  /* 0x0000000a148c7981 */ /* 0x0002a2000c1e1500 */
[----:B0-----:R-:W-:-:S03]  /*8c70*/  IMAD.WIDE R24, R6, 0x2, R126 ;  /* 0x0000000206187825 */ /* 0x001fc600078e027e */
[----:B------:R-:W2:Y:S01]  /*8c80*/  LDL.64 R126, [R1+0x200] ;  /* 0x00020000017e7983 */ /* 0x000ea20000100a00 */
[----:B---3--:R-:W-:-:S03]  /*8c90*/  IMAD.WIDE R18, R6, 0x2, R36 ;  /* 0x0000000206127825 */ /* 0x008fc600078e0224 */
[----:B------:R0:W3:Y:S01]  /*8ca0*/  LDG.E.U16 R139, desc[UR10][R26.64] ;  /* 0x0000000a1a8b7981 */ /* 0x0000e2000c1e1500 */
[----:B-1----:R-:W-:-:S03]  /*8cb0*/  IMAD.WIDE R20, R6, 0x2, R30 ;  /* 0x0000000206147825 */ /* 0x002fc600078e021e */
[----:B------:R-:W3:Y:S04]  /*8cc0*/  LDL.64 R30, [R1+0x1f0] ;  /* 0x0001f000011e7983 */ /* 0x000ee80000100a00 */
[----:B------:R4:W3:Y:S01]  /*8cd0*/  LDG.E.U16 R37, desc[UR10][R18.64] ;  /* 0x0000000a12257981 */ /* 0x0008e2000c1e1500 */
[----:B0-----:R-:W-:-:S03]  /*8ce0*/  IMAD.WIDE R26, R6, 0x2, R130 ;  /* 0x00000002061a7825 */ /* 0x001fc600078e0282 */
[----:B------:R5:W3:Y:S04]  /*8cf0*/  LDG.E.U16 R36, desc[UR10][R24.64] ;  /* 0x0000000a18247981 */ /* 0x000ae8000c1e1500 */
[----:B------:R-:W3:Y:S04]  /*8d00*/  LDL.64 R130, [R1+0x1d0] ;  /* 0x0001d00001827983 */ /* 0x000ee80000100a00 */
[----:B------:R-:W3:Y:S01]  /*8d10*/  LDG.E.U16 R138, desc[UR10][R22.64] ;  /* 0x0000000a168a7981 */ /* 0x000ee2000c1e1500 */
[----:B----4-:R-:W-:-:S03]  /*8d20*/  IMAD.WIDE R18, R6, 0x2, R34 ;  /* 0x0000000206127825 */ /* 0x010fc600078e0222 */
[----:B------:R0:W4:Y:S01]  /*8d30*/  LDG.E.U16 R35, desc[UR10][R20.64] ;  /* 0x0000000a14237981 */ /* 0x000122000c1e1500 */
[----:B-----5:R-:W-:-:S03]  /*8d40*/  IMAD.WIDE R24, R6, 0x2, R28 ;  /* 0x0000000206187825 */ /* 0x020fc600078e021c */
[----:B------:R1:W5:Y:S04]  /*8d50*/  LDG.E.U16 R34, desc[UR10][R26.64] ;  /* 0x0000000a1a227981 */ /* 0x000368000c1e1500 */
[----:B------:R-:W4:Y:S01]  /*8d60*/  LDL.64 R28, [R1+0x1c8] ;  /* 0x0001c800011c7983 */ /* 0x000f220000100a00 */
[----:B0-----:R-:W-:-:S03]  /*8d70*/  IMAD.WIDE R20, R6, 0x2, R120 ;  /* 0x0000000206147825 */ /* 0x001fc600078e0278 */
[----:B------:R-:W5:Y:S01]  /*8d80*/  LDL.64 R120, [R1+0x1c0] ;  /* 0x0001c00001787983 */ /* 0x000f620000100a00 */
[----:B-1----:R-:W-:-:S03]  /*8d90*/  IMAD.WIDE R26, R6, 0x2, R124 ;  /* 0x00000002061a7825 */ /* 0x002fc600078e027c */
[----:B------:R2:W5:Y:S04]  /*8da0*/  LDG.E.U16 R136, desc[UR10][R24.64] ;  /* 0x0000000a18887981 */ /* 0x000568000c1e1500 */
[----:B------:R-:W5:Y:S04]  /*8db0*/  LDL.64 R124, [R1+0x1b0] ;  /* 0x0001b000017c7983 */ /* 0x000f680000100a00 */
[----:B------:R0:W5:Y:S04]  /*8dc0*/  LDG.E.U16 R134, desc[UR10][R26.64] ;  /* 0x0000000a1a867981 */ /* 0x000168000c1e1500 */
[----:B------:R1:W5:Y:S01]  /*8dd0*/  LDG.E.U16 R135, desc[UR10][R20.64] ;  /* 0x0000000a14877981 */ /* 0x000362000c1e1500 */
[----:B--2---:R-:W-:-:S03]  /*8de0*/  IMAD.WIDE R24, R6, 0x2, R128 ;  /* 0x0000000206187825 */ /* 0x004fc600078e0280 */
[----:B------:R-:W2:Y:S01]  /*8df0*/  LDL.64 R128, [R1+0x1a8] ;  /* 0x0001a80001807983 */ /* 0x000ea20000100a00 */
[----:B0-----:R-:W-:-:S03]  /*8e00*/  IMAD.WIDE R26, R6, 0x2, R164 ;  /* 0x00000002061a7825 */ /* 0x001fc600078e02a4 */
[----:B------:R-:W2:Y:S01]  /*8e10*/  LDL.64 R164, [R1+0x190] ;  /* 0x0001900001a47983 */ /* 0x000ea20000100a00 */
[----:B-1----:R-:W-:-:S03]  /*8e20*/  IMAD.WIDE R20, R6, 0x2, R122 ;  /* 0x0000000206147825 */ /* 0x002fc600078e027a */
[----:B------:R-:W2:Y:S01]  /*8e30*/  LDL.64 R122, [R1+0x198] ;  /* 0x00019800017a7983 */ /* 0x000ea20000100a00 */
[----:B------:R-:W-:-:S03]  /*8e40*/  IMAD.WIDE R22, R6, 0x2, R132 ;  /* 0x0000000206167825 */ /* 0x000fc600078e0284 */
[----:B------:R0:W2:Y:S02]  /*8e50*/  LDG.E.U16 R137, desc[UR10][R18.64] ;  /* 0x0000000a12897981 */ /* 0x0000a4000c1e1500 */
[C---:B0-----:R-:W-:Y:S02]  /*8e60*/  IMAD.WIDE R18, R6.reuse, 0x2, R32 ;  /* 0x0000000206127825 */ /* 0x041fe400078e0220 */
[----:B------:R0:W2:Y:S04]  /*8e70*/  LDG.E.U16 R33, desc[UR10][R22.64] ;  /* 0x0000000a16217981 */ /* 0x0000a8000c1e1500 */
[----:B------:R3:W2:Y:S01]  /*8e80*/  LDG.E.U16 R32, desc[UR10][R18.64] ;  /* 0x0000000a12207981 */ /* 0x0006a2000c1e1500 */
[----:B0-----:R-:W-:-:S03]  /*8e90*/  IMAD.WIDE R22, R6, 0x2, R126 ;  /* 0x0000000206167825 */ /* 0x001fc600078e027e */
[----:B------:R-:W2:Y:S01]  /*8ea0*/  LDL.64 R126, [R1+0x1a0] ;  /* 0x0001a000017e7983 */ /* 0x000ea20000100a00 */
[----:B---3--:R-:W-:-:S03]  /*8eb0*/  IMAD.WIDE R18, R6, 0x2, R30 ;  /* 0x0000000206127825 */ /* 0x008fc600078e021e */
[----:B------:R0:W3:Y:S04]  /*8ec0*/  LDG.E.U16 R31, desc[UR10][R24.64] ;  /* 0x0000000a181f7981 */ /* 0x0000e8000c1e1500 */
[----:B------:R1:W3:Y:S04]  /*8ed0*/  LDG.E.U16 R133, desc[UR10][R22.64] ;  /* 0x0000000a16857981 */ /* 0x0002e8000c1e1500 */
[----:B------:R1:W3:Y:S01]  /*8ee0*/  LDG.E.U16 R30, desc[UR10][R20.64] ;  /* 0x0000000a141e7981 */ /* 0x0002e2000c1e1500 */
[----:B0-----:R-:W-:-:S03]  /*8ef0*/  IMAD.WIDE R24, R6, 0x2, R162 ;  /* 0x0000000206187825 */ /* 0x001fc600078e02a2 */
[----:B------:R-:W3:Y:S01]  /*8f00*/  LDL.64 R162, [R1+0x188] ;  /* 0x0001880001a27983 */ /* 0x000ee20000100a00 */
[----:B-1----:R-:W-:-:S03]  /*8f10*/  IMAD.WIDE R22, R6, 0x2, R160 ;  /* 0x0000000206167825 */ /* 0x002fc600078e02a0 */
[----:B------:R-:W3:Y:S01]  /*8f20*/  LDG.E.U16 R132, desc[UR10][R18.64] ;  /* 0x0000000a12847981 */ /* 0x000ee2000c1e1500 */
[----:B------:R-:W-:-:S03]  /*8f30*/  IMAD.WIDE R20, R6, 0x2, R130 ;  /* 0x0000000206147825 */ /* 0x000fc600078e0282 */
[----:B------:R-:W3:Y:S04]  /*8f40*/  LDL.64 R160, [R1+0x180] ;  /* 0x0001800001a07983 */ /* 0x000ee80000100a00 */
[----:B------:R-:W3:Y:S04]  /*8f50*/  LDG.E.U16 R130, desc[UR10][R20.64] ;  /* 0x0000000a14827981 */ /* 0x000ee8000c1e1500 */
[----:B------:R0:W3:Y:S02]  /*8f60*/  LDG.E.U16 R131, desc[UR10][R24.64] ;  /* 0x0000000a18837981 */ /* 0x0000e4000c1e1500 */
[----:B0-----:R-:W-:-:S02]  /*8f70*/  IMAD.WIDE R24, R6, 0x2, R158 ;  /* 0x0000000206187825 */ /* 0x001fc400078e029e */
[----:B------:R-:W3:Y:S02]  /*8f80*/  LDL.64 R158, [R1+0x170] ;  /* 0x00017000019e7983 */ /* 0x000ee40000100a00 */
[C---:B----4-:R-:W-:Y:S02]  /*8f90*/  IMAD.WIDE R18, R6.reuse, 0x2, R28 ;  /* 0x0000000206127825 */ /* 0x050fe400078e021c */
[----:B------:R0:W4:Y:S02]  /*8fa0*/  LDG.E.U16 R28, desc[UR10][R22.64] ;  /* 0x0000000a161c7981 */ /* 0x000124000c1e1500 */
[C---:B-----5:R-:W-:Y:S02]  /*8fb0*/  IMAD.WIDE R120, R6.reuse, 0x2, R120 ;  /* 0x0000000206787825 */ /* 0x060fe400078e0278 */
[----:B------:R-:W5:Y:S02]  /*8fc0*/  LDG.E.U16 R29, desc[UR10][R26.64] ;  /* 0x0000000a1a1d7981 */ /* 0x000f64000c1e1500 */
[----:B0-----:R-:W-:-:S02]  /*8fd0*/  IMAD.WIDE R22, R6, 0x2, R124 ;  /* 0x0000000206167825 */ /* 0x001fc400078e027c */
[----:B------:R-:W4:Y:S04]  /*8fe0*/  LDL.64 R124, [R1+0x178] ;  /* 0x00017800017c7983 */ /* 0x000f280000100a00 */
[----:B------:R-:W5:Y:S04]  /*8ff0*/  LDG.E.U16 R26, desc[UR10][R24.64] ;  /* 0x0000000a181a7981 */ /* 0x000f68000c1e1500 */
[----:B------:R-:W5:Y:S01]  /*9000*/  LDG.E.U16 R27, desc[UR10][R18.64] ;  /* 0x0000000a121b7981 */ /* 0x000f62000c1e1500 */
[----:B--2---:R-:W-:-:S03]  /*9010*/  IMAD.WIDE R20, R6, 0x2, R128 ;  /* 0x0000000206147825 */ /* 0x004fc600078e0280 */
[----:B------:R0:W2:Y:S04]  /*9020*/  LDG.E.U16 R129, desc[UR10][R120.64] ;  /* 0x0000000a78817981 */ /* 0x0000a8000c1e1500 */
[----:B------:R-:W5:Y:S01]  /*9030*/  LDG.E.U16 R128, desc[UR10][R22.64] ;  /* 0x0000000a16807981 */ /* 0x000f62000c1e1500 */
[----:B------:R-:W-:-:S03]  /*9040*/  IMAD.WIDE R122, R6, 0x2, R122 ;  /* 0x00000002067a7825 */ /* 0x000fc600078e027a */
[----:B------:R-:W5:Y:S01]  /*9050*/  LDG.E.U16 R25, desc[UR10][R20.64] ;  /* 0x0000000a14197981 */ /* 0x000f62000c1e1500 */
[----:B0-----:R-:W-:-:S03]  /*9060*/  IMAD.WIDE R120, R6, 0x2, R164 ;  /* 0x0000000206787825 */ /* 0x001fc600078e02a4 */
[----:B------:R-:W2:Y:S04]  /*9070*/  LDL.64 R164, [R1+0x158] ;  /* 0x0001580001a47983 */ /* 0x000ea80000100a00 */
[----:B------:R0:W5:Y:S02]  /*9080*/  LDG.E.U16 R24, desc[UR10][R122.64] ;  /* 0x0000000a7a187981 */ /* 0x000164000c1e1500 */
[C---:B0-----:R-:W-:Y:S02]  /*9090*/  IMAD.WIDE R122, R6.reuse, 0x2, R208 ;  /* 0x00000002067a7825 */ /* 0x041fe400078e02d0 */
[----:B------:R-:W5:Y:S04]  /*90a0*/  LDL.64 R208, [R1+0x128] ;  /* 0x0001280001d07983 */ /* 0x000f680000100a00 */
[----:B------:R-:W5:Y:S01]  /*90b0*/  LDG.E.U16 R123, desc[UR10][R122.64] ;  /* 0x0000000a7a7b7981 */ /* 0x000f62000c1e1500 */
[----:B------:R-:W-:-:S03]  /*90c0*/  IMAD.WIDE R18, R6, 0x2, R126 ;  /* 0x0000000206127825 */ /* 0x000fc600078e027e */
[----:B------:R-:W5:Y:S04]  /*90d0*/  LDG.E.U16 R126, desc[UR10][R120.64] ;  /* 0x0000000a787e7981 */ /* 0x000f68000c1e1500 */
[----:B------:R4:W5:Y:S01]  /*90e0*/  LDG.E.U16 R127, desc[UR10][R18.64] ;  /* 0x0000000a127f7981 */ /* 0x000962000c1e1500 */
[----:B---3--:R-:W-:-:S03]  /*90f0*/  IMAD.WIDE R22, R6, 0x2, R162 ;  /* 0x0000000206167825 */ /* 0x008fc600078e02a2 */
[----:B------:R-:W3:Y:S04]  /*9100*/  LDL.64 R162, [R1+0x150] ;  /* 0x0001500001a27983 */ /* 0x000ee80000100a00 */
[----:B------:R-:W3:Y:S01]  /*9110*/  LDG.E.U16 R23, desc[UR10][R22.64] ;  /* 0x0000000a16177981 */ /* 0x000ee2000c1e1500 */
[----:B------:R-:W-:-:S03]  /*9120*/  IMAD.WIDE R20, R6, 0x2, R160 ;  /* 0x0000000206147825 */ /* 0x000fc600078e02a0 */
[----:B------:R-:W3:Y:S01]  /*9130*/  LDL.64 R160, [R1+0x138] ;  /* 0x0001380001a07983 */ /* 0x000ee20000100a00 */
[----:B------:R-:W-:-:S04]  /*9140*/  IMAD.WIDE R158, R6, 0x2, R158 ;  /* 0x00000002069e7825 */ /* 0x000fc800078e029e */
[C---:B----4-:R-:W-:Y:S02]  /*9150*/  IMAD.WIDE R18, R6.reuse, 0x2, R124 ;  /* 0x0000000206127825 */ /* 0x050fe400078e027c */
[----:B------:R0:W4:Y:S04]  /*9160*/  LDG.E.U16 R125, desc[UR10][R20.64] ;  /* 0x0000000a147d7981 */ /* 0x000128000c1e1500 */
[----:B------:R1:W4:Y:S04]  /*9170*/  LDG.E.U16 R124, desc[UR10][R158.64] ;  /* 0x0000000a9e7c7981 */ /* 0x000328000c1e1500 */
[----:B------:R-:W4:Y:S01]  /*9180*/  LDG.E.U16 R22, desc[UR10][R18.64] ;  /* 0x0000000a12167981 */ /* 0x000f22000c1e1500 */
[----:B0-----:R-:W-:-:S03]  /*9190*/  IMAD.WIDE R20, R6, 0x2, R218 ;  /* 0x0000000206147825 */ /* 0x001fc600078e02da */
[----:B------:R-:W4:Y:S04]  /*91a0*/  LDL.64 R218, [R1+0xf0] ;  /* 0x0000f00001da7983 */ /* 0x000f280000100a00 */
[----:B------:R-:W4:Y:S01]  /*91b0*/  LDG.E.U16 R21, desc[UR10][R20.64] ;  /* 0x0000000a14157981 */ /* 0x000f22000c1e1500 */
[----:B--2---:R-:W-:-:S03]  /*91c0*/  IMAD.WIDE R120, R6, 0x2, R164 ;  /* 0x0000000206787825 */ /* 0x004fc600078e02a4 */
[----:B------:R-:W2:Y:S04]  /*91d0*/  LDL.64 R164, [R1+0x120] ;  /* 0x0001200001a47983 */ /* 0x000ea80000100a00 */
[----:B------:R0:W4:Y:S01]  /*91e0*/  LDG.E.U16 R20, desc[UR10][R120.64] ;  /* 0x0000000a78147981 */ /* 0x000122000c1e1500 */
[----:B-1----:R-:W-:-:S03]  /*91f0*/  IMAD.WIDE R158, R6, 0x2, R206 ;  /* 0x00000002069e7825 */ /* 0x002fc600078e02ce */
[----:B------:R-:W4:Y:S01]  /*9200*/  LDL.64 R206, [R1+0x108] ;  /* 0x0001080001ce7983 */ /* 0x000f220000100a00 */
[----:B0-----:R-:W-:-:S03]  /*9210*/  IMAD.WIDE R120, R6, 0x2, R210 ;  /* 0x0000000206787825 */ /* 0x001fc600078e02d2 */
[----:B------:R-:W4:Y:S04]  /*9220*/  LDL.64 R210, [R1+0x110] ;  /* 0x0001100001d27983 */ /* 0x000f280000100a00 */
[----:B------:R-:W4:Y:S04]  /*9230*/  LDG.E.U16 R121, desc[UR10][R120.64] ;  /* 0x0000000a78797981 */ /* 0x000f28000c1e1500 */
[----:B------:R5:W4:Y:S02]  /*9240*/  LDG.E.U16 R120, desc[UR10][R158.64] ;  /* 0x0000000a9e787981 */ /* 0x000b24000c1e1500 */
[----:B-----5:R-:W-:-:S02]  /*9250*/  IMAD.WIDE R158, R6, 0x2, R208 ;  /* 0x00000002069e7825 */ /* 0x020fc400078e02d0 */
[----:B------:R-:W5:Y:S02]  /*9260*/  LDL.64 R208, [R1+0xf8] ;  /* 0x0000f80001d07983 */ /* 0x000f640000100a00 */
[C---:B---3--:R-:W-:Y:S02]  /*9270*/  IMAD.WIDE R18, R6.reuse, 0x2, R162 ;  /* 0x0000000206127825 */ /* 0x048fe400078e02a2 */
[----:B------:R-:W3:Y:S04]  /*9280*/  LDL.64 R162, [R1+0x118] ;  /* 0x0001180001a27983 */ /* 0x000ee80000100a00 */
[----:B------:R0:W3:Y:S01]  /*9290*/  LDG.E.U16 R122, desc[UR10][R18.64] ;  /* 0x0000000a127a7981 */ /* 0x0000e2000c1e1500 */
[----:B------:R-:W-:-:S04]  /*92a0*/  IMAD.WIDE R160, R6, 0x2, R160 ;  /* 0x0000000206a07825 */ /* 0x000fc800078e02a0 */
[C---:B0-----:R-:W-:Y:S02]  /*92b0*/  IMAD.WIDE R18, R6.reuse, 0x2, R214 ;  /* 0x0000000206127825 */ /* 0x041fe400078e02d6 */
[----:B------:R-:W3:Y:S04]  /*92c0*/  LDL.64 R214, [R1+0xe0] ;  /* 0x0000e00001d67983 */ /* 0x000ee80000100a00 */
[----:B------:R-:W3:Y:S04]  /*92d0*/  LDG.E.U16 R19, desc[UR10][R18.64] ;  /* 0x0000000a12137981 */ /* 0x000ee8000c1e1500 */
[----:B------:R2:W3:Y:S02]  /*92e0*/  LDG.E.U16 R18, desc[UR10][R160.64] ;  /* 0x0000000aa0127981 */ /* 0x0004e4000c1e1500 */
[----:B--2---:R-:W-:-:S02]  /*92f0*/  IMAD.WIDE R160, R6, 0x2, R164 ;  /* 0x0000000206a07825 */ /* 0x004fc400078e02a4 */
[----:B------:R4:W2:Y:S04]  /*9300*/  LDG.E.U16 R164, desc[UR10][R158.64] ;  /* 0x0000000a9ea47981 */ /* 0x0008a8000c1e1500 */
[----:B------:R0:W2:Y:S01]  /*9310*/  LDG.E.U16 R165, desc[UR10][R160.64] ;  /* 0x0000000aa0a57981 */ /* 0x0000a2000c1e1500 */
[----:B----4-:R-:W-:-:S03]  /*9320*/  IMAD.WIDE R158, R6, 0x2, R210 ;  /* 0x00000002069e7825 */ /* 0x010fc600078e02d2 */
[----:B------:R-:W4:Y:S01]  /*9330*/  LDL.64 R210, [R1+0xd8] ;  /* 0x0000d80001d27983 */ /* 0x000f220000100a00 */
[----:B0-----:R-:W-:-:S03]  /*9340*/  IMAD.WIDE R160, R6, 0x2, R206 ;  /* 0x0000000206a07825 */ /* 0x001fc600078e02ce */
[----:B------:R-:W2:Y:S04]  /*9350*/  LDL.64 R206, [R1+0xd0] ;  /* 0x0000d00001ce7983 */ /* 0x000ea80000100a00 */
[----:B------:R5:W4:Y:S04]  /*9360*/  LDG.E.U16 R168, desc[UR10][R158.64] ;  /* 0x0000000a9ea87981 */ /* 0x000b28000c1e1500 */
[----:B------:R0:W4:Y:S01]  /*9370*/  LDG.E.U16 R170, desc[UR10][R160.64] ;  /* 0x0000000aa0aa7981 */ /* 0x000122000c1e1500 */
[----:B-----5:R-:W-:-:S03]  /*9380*/  IMAD.WIDE R158, R6, 0x2, R208 ;  /* 0x00000002069e7825 */ /* 0x020fc600078e02d0 */
[----:B------:R-:W5:Y:S01]  /*9390*/  LDL.64 R208, [R1+0xc8] ;  /* 0x0000c80001d07983 */ /* 0x000f620000100a00 */
[----:B---3--:R-:W-:-:S03]  /*93a0*/  IMAD.WIDE R162, R6, 0x2, R162 ;  /* 0x0000000206a27825 */ /* 0x008fc600078e02a2 */
[----:B------:R-:W3:Y:S04]  /*93b0*/  LDG.E.U16 R174, desc[UR10][R158.64] ;  /* 0x0000000a9eae7981 */ /* 0x000ee8000c1e1500 */
[----:B------:R1:W3:Y:S01]  /*93c0*/  LDG.E.U16 R166, desc[UR10][R162.64] ;  /* 0x0000000aa2a67981 */ /* 0x0002e2000c1e1500 */
[----:B0-----:R-:W-:-:S03]  /*93d0*/  IMAD.WIDE R160, R6, 0x2, R218 ;  /* 0x0000000206a07825 */ /* 0x001fc600078e02da */
[----:B------:R-:W3:Y:S04]  /*93e0*/  LDL.64 R218, [R1+0xb8] ;  /* 0x0000b80001da7983 */ /* 0x000ee80000100a00 */
[----:B------:R-:W3:Y:S01]  /*93f0*/  LDG.E.U16 R176, desc[UR10][R160.64] ;  /* 0x0000000aa0b07981 */ /* 0x000ee2000c1e1500 */
[----:B-1----:R-:W-:-:S03]  /*9400*/  IMAD.WIDE R162, R6, 0x2, R222 ;  /* 0x0000000206a27825 */ /* 0x002fc600078e02de */
[----:B------:R-:W3:Y:S04]  /*9410*/  LDL.64 R222, [R1+0xc0] ;  /* 0x0000c00001de7983 */ /* 0x000ee80000100a00 */
[----:B------:R0:W3:Y:S01]  /*9420*/  LDG.E.U16 R172, desc[UR10][R162.64] ;  /* 0x0000000aa2ac7981 */ /* 0x0000e2000c1e1500 */
[----:B------:R-:W-:-:S03]  /*9430*/  IMAD.WIDE R158, R6, 0x2, R214 ;  /* 0x00000002069e7825 */ /* 0x000fc600078e02d6 */
[----:B------:R-:W3:Y:S04]  /*9440*/  LDL.64 R214, [R1+0xb0] ;  /* 0x0000b00001d67983 */ /* 0x000ee80000100a00 */
[----:B------:R-:W3:Y:S01]  /*9450*/  LDG.E.U16 R180, desc[UR10][R158.64] ;  /* 0x0000000a9eb47981 */ /* 0x000ee2000c1e1500 */
[----:B0-----:R-:W-:-:S03]  /*9460*/  IMAD.WIDE R162, R6, 0x2, R226 ;  /* 0x0000000206a27825 */ /* 0x001fc600078e02e2 */
[----:B------:R-:W3:Y:S04]  /*9470*/  LDL.64 R226, [R1+0x88] ;  /* 0x0000880001e27983 */ /* 0x000ee80000100a00 */
[----:B------:R2:W3:Y:S02]  /*9480*/  LDG.E.U16 R178, desc[UR10][R162.64] ;  /* 0x0000000aa2b27981 */ /* 0x0004e4000c1e1500 */
[C---:B--2---:R-:W-:Y:S02]  /*9490*/  IMAD.WIDE R162, R6.reuse, 0x2, R206 ;  /* 0x0000000206a27825 */ /* 0x044fe400078e02ce */
[----:B------:R-:W2:Y:S02]  /*94a0*/  LDL.64 R206, [R1+0xa0] ;  /* 0x0000a00001ce7983 */ /* 0x000ea40000100a00 */
[----:B----4-:R-:W-:-:S02]  /*94b0*/  IMAD.WIDE R160, R6, 0x2, R210 ;  /* 0x0000000206a07825 */ /* 0x010fc400078e02d2 */
[----:B------:R-:W4:Y:S04]  /*94c0*/  LDL.64 R210, [R1+0xa8] ;  /* 0x0000a80001d27983 */ /* 0x000f280000100a00 */
[----:B------:R3:W4:Y:S04]  /*94d0*/  LDG.E.U16 R184, desc[UR10][R162.64] ;  /* 0x0000000aa2b87981 */ /* 0x000728000c1e1500 */
[----:B------:R0:W4:Y:S01]  /*94e0*/  LDG.E.U16 R182, desc[UR10][R160.64] ;  /* 0x0000000aa0b67981 */ /* 0x000122000c1e1500 */
[----:B-----5:R-:W-:-:S03]  /*94f0*/  IMAD.WIDE R158, R6, 0x2, R208 ;  /* 0x00000002069e7825 */ /* 0x020fc600078e02d0 */
[----:B------:R-:W5:Y:S04]  /*9500*/  LDL.64 R208, [R1+0x98] ;  /* 0x0000980001d07983 */ /* 0x000f680000100a00 */
[----:B------:R1:W5:Y:S01]  /*9510*/  LDG.E.U16 R186, desc[UR10][R158.64] ;  /* 0x0000000a9eba7981 */ /* 0x000362000c1e1500 */
[----:B---3--:R-:W-:-:S03]  /*9520*/  IMAD.WIDE R162, R6, 0x2, R218 ;  /* 0x0000000206a27825 */ /* 0x008fc600078e02da */
[----:B------:R-:W3:Y:S04]  /*9530*/  LDL.64 R218, [R1+0x68] ;  /* 0x0000680001da7983 */ /* 0x000ee80000100a00 */
[----:B------:R2:W3:Y:S01]  /*9540*/  LDG.E.U16 R190, desc[UR10][R162.64] ;  /* 0x0000000aa2be7981 */ /* 0x0004e2000c1e1500 */
[----:B0-----:R-:W-:-:S03]  /*9550*/  IMAD.WIDE R160, R6, 0x2, R222 ;  /* 0x0000000206a07825 */ /* 0x001fc600078e02de */
[----:B------:R-:W3:Y:S04]  /*9560*/  LDL.64 R222, [R1+0x80] ;  /* 0x0000800001de7983 */ /* 0x000ee80000100a00 */
[----:B------:R4:W3:Y:S01]  /*9570*/  LDG.E.U16 R188, desc[UR10][R160.64] ;  /* 0x0000000aa0bc7981 */ /* 0x0008e2000c1e1500 */
[----:B-1----:R-:W-:-:S03]  /*9580*/  IMAD.WIDE R158, R6, 0x2, R214 ;  /* 0x00000002069e7825 */ /* 0x002fc600078e02d6 */
[----:B------:R-:W3:Y:S04]  /*9590*/  LDL.64 R214, [R1+0x78] ;  /* 0x0000780001d67983 */ /* 0x000ee80000100a00 */
[----:B------:R5:W3:Y:S01]  /*95a0*/  LDG.E.U16 R192, desc[UR10][R158.64] ;  /* 0x0000000a9ec07981 */ /* 0x000ae2000c1e1500 */
[----:B--2---:R-:W-:-:S03]  /*95b0*/  IMAD.WIDE R162, R6, 0x2, R206 ;  /* 0x0000000206a27825 */ /* 0x004fc600078e02ce */
[----:B------:R-:W2:Y:S01]  /*95c0*/  LDL.64 R206, [R1+0x70] ;  /* 0x0000700001ce7983 */ /* 0x000ea20000100a00 */
[----:B----4-:R-:W-:-:S03]  /*95d0*/  IMAD.WIDE R160, R6, 0x2, R210 ;  /* 0x0000000206a07825 */ /* 0x010fc600078e02d2 */
[----:B------:R-:W4:Y:S04]  /*95e0*/  LDL.64 R210, [R1+0x60] ;  /* 0x0000600001d27983 */ /* 0x000f280000100a00 */
[----:B------:R0:W4:Y:S04]  /*95f0*/  LDG.E.U16 R194, desc[UR10][R160.64] ;  /* 0x0000000aa0c27981 */ /* 0x000128000c1e1500 */
[----:B------:R1:W4:Y:S01]  /*9600*/  LDG.E.U16 R196, desc[UR10][R162.64] ;  /* 0x0000000aa2c47981 */ /* 0x000322000c1e1500 */
[----:B-----5:R-:W-:-:S03]  /*9610*/  IMAD.WIDE R158, R6, 0x2, R208 ;  /* 0x00000002069e7825 */ /* 0x020fc600078e02d0 */
[----:B------:R-:W5:Y:S01]  /*9620*/  LDL.64 R208, [R1+0x58] ;  /* 0x0000580001d07983 */ /* 0x000f620000100a00 */
[----:B0-----:R-:W-:-:S03]  /*9630*/  IMAD.WIDE R160, R6, 0x2, R230 ;  /* 0x0000000206a07825 */ /* 0x001fc600078e02e6 */
[----:B------:R-:W5:Y:S01]  /*9640*/  LDL.64 R230, [R1+0x48] ;  /* 0x0000480001e67983 */ /* 0x000f620000100a00 */
[----:B-1----:R-:W-:-:S03]  /*9650*/  IMAD.WIDE R162, R6, 0x2, R226 ;  /* 0x0000000206a27825 */ /* 0x002fc600078e02e2 */
[----:B------:R3:W5:Y:S04]  /*9660*/  LDG.E.U16 R198, desc[UR10][R158.64] ;  /* 0x0000000a9ec67981 */ /* 0x000768000c1e1500 */
[----:B------:R0:W5:Y:S04]  /*9670*/  LDG.E.U16 R200, desc[UR10][R160.64] ;  /* 0x0000000aa0c87981 */ /* 0x000168000c1e1500 */
[----:B------:R-:W5:Y:S01]  /*9680*/  LDG.E.U16 R202, desc[UR10][R162.64] ;  /* 0x0000000aa2ca7981 */ /* 0x000f62000c1e1500 */
[----:B---3--:R-:W-:-:S03]  /*9690*/  IMAD.WIDE R158, R6, 0x2, R222 ;  /* 0x00000002069e7825 */ /* 0x008fc600078e02de */
[----:B------:R-:W3:Y:S04]  /*96a0*/  LDL.64 R226, [R1+0x18] ;  /* 0x0000180001e27983 */ /* 0x000ee80000100a00 */
[----:B------:R1:W3:Y:S01]  /*96b0*/  LDG.E.U16 R204, desc[UR10][R158.64] ;  /* 0x0000000a9ecc7981 */ /* 0x0002e2000c1e1500 */
[----:B0-----:R-:W-:-:S03]  /*96c0*/  IMAD.WIDE R160, R6, 0x2, R214 ;  /* 0x0000000206a07825 */ /* 0x001fc600078e02d6 */
[----:B------:R-:W3:Y:S04]  /*96d0*/  LDL.64 R214, [R1+0x40] ;  /* 0x0000400001d67983 */ /* 0x000ee80000100a00 */
[----:B------:R-:W3:Y:S01]  /*96e0*/  LDL.64 R222, [R1+0x10] ;  /* 0x0000100001de7983 */ /* 0x000ee20000100a00 */
[----:B-1----:R-:W-:-:S03]  /*96f0*/  IMAD.WIDE R158, R6, 0x2, R218 ;  /* 0x00000002069e7825 */ /* 0x002fc600078e02da */
[----:B------:R-:W3:Y:S01]  /*9700*/  LDL.64 R218, [R1+0x28] ;  /* 0x0000280001da7983 */ /* 0x000ee20000100a00 */
[----:B--2---:R-:W-:-:S03]  /*9710*/  IMAD.WIDE R162, R6, 0x2, R206 ;  /* 0x0000000206a27825 */ /* 0x004fc600078e02ce */
[----:B------:R4:W2:Y:S04]  /*9720*/  LDG.E.U16 R206, desc[UR10][R160.64] ;  /* 0x0000000aa0ce7981 */ /* 0x0008a8000c1e1500 */
[----:B------:R5:W2:Y:S01]  /*9730*/  LDG.E.U16 R207, desc[UR10][R162.64] ;  /* 0x0000000aa2cf7981 */ /* 0x000aa2000c1e1500 */
[----:B----4-:R-:W-:-:S04]  /*9740*/  IMAD.WIDE R160, R6, 0x2, R210 ;  /* 0x0000000206a07825 */ /* 0x010fc800078e02d2 */
[C---:B-----5:R-:W-:Y:S02]  /*9750*/  IMAD.WIDE R162, R6.reuse, 0x2, R208 ;  /* 0x0000000206a27825 */ /* 0x060fe400078e02d0 */
[----:B------:R0:W4:Y:S04]  /*9760*/  LDG.E.U16 R208, desc[UR10][R158.64] ;  /* 0x0000000a9ed07981 */ /* 0x000128000c1e1500 */
[----:B------:R1:W5:Y:S04]  /*9770*/  LDG.E.U16 R209, desc[UR10][R160.64] ;  /* 0x0000000aa0d17981 */ /* 0x000368000c1e1500 */
[----:B------:R3:W4:Y:S01]  /*9780*/  LDG.E.U16 R210, desc[UR10][R162.64] ;  /* 0x0000000aa2d27981 */ /* 0x000722000c1e1500 */
[----:B0-----:R-:W-:-:S03]  /*9790*/  IMAD.WIDE R158, R6, 0x2, R234 ;  /* 0x00000002069e7825 */ /* 0x001fc600078e02ea */
[----:B------:R-:W2:Y:S01]  /*97a0*/  LDL.64 R234, [R1+0x8] ;  /* 0x0000080001ea7983 */ /* 0x000ea20000100a00 */
[----:B-1----:R-:W-:-:S03]  /*97b0*/  IMAD.WIDE R160, R6, 0x2, R230 ;  /* 0x0000000206a07825 */ /* 0x002fc600078e02e6 */
[----:B------:R-:W4:Y:S04]  /*97c0*/  LDG.E.U16 R211, desc[UR10][R158.64] ;  /* 0x0000000a9ed37981 */ /* 0x000f28000c1e1500 */
[----:B------:R-:W4:Y:S04]  /*97d0*/  LDG.E.U16 R213, desc[UR10][R160.64] ;  /* 0x0000000aa0d57981 */ /* 0x000f28000c1e1500 */
[----:B------:R-:W5:Y:S04]  /*97e0*/  LDL.64 R230, [R1] ;  /* 0x0000000001e67983 */ /* 0x000f680000100a00 */
[----:B------:R-:W2:Y:S04]  /*97f0*/  LDL.64 R158, [R1+0x38] ;  /* 0x00003800019e7983 */ /* 0x000ea80000100a00 */
[----:B------:R-:W4:Y:S01]  /*9800*/  LDL.64 R160, [R1+0x30] ;  /* 0x0000300001a07983 */ /* 0x000f220000100a00 */
[----:B---3--:R-:W-:-:S05]  /*9810*/  IMAD.WIDE R162, R6, 0x2, R214 ;  /* 0x0000000206a27825 */ /* 0x008fca00078e02d6 */
[----:B------:R0:W3:Y:S02]  /*9820*/  LDG.E.U16 R214, desc[UR10][R162.64] ;  /* 0x0000000aa2d67981 */ /* 0x0000e4000c1e1500 */
[----:B0-----:R-:W-:-:S05]  /*9830*/  IMAD.WIDE R162, R6, 0x2, R218 ;  /* 0x0000000206a27825 */ /* 0x001fca00078e02da */
[----:B------:R0:W3:Y:S02]  /*9840*/  LDG.E.U16 R219, desc[UR10][R162.64] ;  /* 0x0000000aa2db7981 */ /* 0x0000e4000c1e1500 */
[----:B0-----:R-:W-:-:S04]  /*9850*/  IMAD.WIDE R162, R6, 0x2, R222 ;  /* 0x0000000206a27825 */ /* 0x001fc800078e02de */
[----:B--2---:R-:W-:-:S04]  /*9860*/  IMAD.WIDE R158, R6, 0x2, R158 ;  /* 0x00000002069e7825 */ /* 0x004fc800078e029e */
[C---:B----4-:R-:W-:Y:S01]  /*9870*/  IMAD.WIDE R160, R6.reuse, 0x2, R160 ;  /* 0x0000000206a07825 */ /* 0x050fe200078e02a0 */
[----:B------:R0:W2:Y:S04]  /*9880*/  LDG.E.U16 R215, desc[UR10][R158.64] ;  /* 0x0000000a9ed77981 */ /* 0x0000a8000c1e1500 */
[----:B------:R1:W4:Y:S01]  /*9890*/  LDG.E.U16 R218, desc[UR10][R160.64] ;  /* 0x0000000aa0da7981 */ /* 0x000322000c1e1500 */
[----:B0-----:R-:W-:-:S04]  /*98a0*/  IMAD.WIDE R158, R6, 0x2, R238 ;  /* 0x00000002069e7825 */ /* 0x001fc800078e02ee */
[C---:B-1----:R-:W-:Y:S01]  /*98b0*/  IMAD.WIDE R160, R6.reuse, 0x2, R226 ;  /* 0x0000000206a07825 */ /* 0x042fe200078e02e2 */
[----:B------:R0:W2:Y:S04]  /*98c0*/  LDG.E.U16 R222, desc[UR10][R158.64] ;  /* 0x0000000a9ede7981 */ /* 0x0000a8000c1e1500 */
[----:B------:R5:W2:Y:S04]  /*98d0*/  LDG.E.U16 R223, desc[UR10][R160.64] ;  /* 0x0000000aa0df7981 */ /* 0x000aa8000c1e1500 */
[----:B------:R1:W2:Y:S01]  /*98e0*/  LDG.E.U16 R226, desc[UR10][R162.64] ;  /* 0x0000000aa2e27981 */ /* 0x0002a2000c1e1500 */
[----:B0-----:R-:W-:-:S04]  /*98f0*/  IMAD.WIDE R158, R6, 0x2, R234 ;  /* 0x00000002069e7825 */ /* 0x001fc800078e02ea */
[C---:B-----5:R-:W-:Y:S01]  /*9900*/  IMAD.WIDE R160, R6.reuse, 0x2, R230 ;  /* 0x0000000206a07825 */ /* 0x060fe200078e02e6 */
[----:B------:R0:W5:Y:S03]  /*9910*/  LDG.E.U16 R227, desc[UR10][R158.64] ;  /* 0x0000000a9ee37981 */ /* 0x000166000c1e1500 */
[C---:B-1----:R-:W-:Y:S01]  /*9920*/  IMAD.WIDE R162, R6.reuse, 0x2, R250 ;  /* 0x0000000206a27825 */ /* 0x042fe200078e02fa */
[----:B------:R1:W5:Y:S04]  /*9930*/  LDG.E.U16 R230, desc[UR10][R160.64] ;  /* 0x0000000aa0e67981 */ /* 0x000368000c1e1500 */
[----:B------:R3:W5:Y:S01]  /*9940*/  LDG.E.U16 R231, desc[UR10][R162.64] ;  /* 0x0000000aa2e77981 */ /* 0x000762000c1e1500 */
[----:B0-----:R-:W-:-:S04]  /*9950*/  IMAD.WIDE R158, R6, 0x2, R248 ;  /* 0x00000002069e7825 */ /* 0x001fc800078e02f8 */
[C---:B-1----:R-:W-:Y:S01]  /*9960*/  IMAD.WIDE R160, R6.reuse, 0x2, R246 ;  /* 0x0000000206a07825 */ /* 0x042fe200078e02f6 */
[----:B------:R0:W5:Y:S03]  /*9970*/  LDG.E.U16 R234, desc[UR10][R158.64] ;  /* 0x0000000a9eea7981 */ /* 0x000166000c1e1500 */
[C---:B---3--:R-:W-:Y:S01]  /*9980*/  IMAD.WIDE R162, R6.reuse, 0x2, R244 ;  /* 0x0000000206a27825 */ /* 0x048fe200078e02f4 */
[----:B------:R1:W3:Y:S04]  /*9990*/  LDG.E.U16 R235, desc[UR10][R160.64] ;  /* 0x0000000aa0eb7981 */ /* 0x0002e8000c1e1500 */
[----:B------:R1:W3:Y:S01]  /*99a0*/  LDG.E.U16 R238, desc[UR10][R162.64] ;  /* 0x0000000aa2ee7981 */ /* 0x0002e2000c1e1500 */
[----:B0-----:R-:W-:-:S04]  /*99b0*/  IMAD.WIDE R158, R6, 0x2, R240 ;  /* 0x00000002069e7825 */ /* 0x001fc800078e02f0 */
[C---:B-1----:R-:W-:Y:S01]  /*99c0*/  IMAD.WIDE R160, R6.reuse, 0x2, R236 ;  /* 0x0000000206a07825 */ /* 0x042fe200078e02ec */
[----:B------:R0:W3:Y:S03]  /*99d0*/  LDG.E.U16 R239, desc[UR10][R158.64] ;  /* 0x0000000a9eef7981 */ /* 0x0000e6000c1e1500 */
[C---:B------:R-:W-:Y:S01]  /*99e0*/  IMAD.WIDE R162, R6.reuse, 0x2, R232 ;  /* 0x0000000206a27825 */ /* 0x040fe200078e02e8 */
[----:B------:R1:W3:Y:S05]  /*99f0*/  LDG.E.U16 R242, desc[UR10][R160.64] ;  /* 0x0000000aa0f27981 */ /* 0x0002ea000c1e1500 */
[----:B------:R-:W3:Y:S01]  /*9a00*/  LDG.E.U16 R162, desc[UR10][R162.64] ;  /* 0x0000000aa2a27981 */ /* 0x000ee2000c1e1500 */
[----:B0-----:R-:W-:-:S04]  /*9a10*/  IMAD.WIDE R158, R6, 0x2, R228 ;  /* 0x00000002069e7825 */ /* 0x001fc800078e02e4 */
[C---:B-1----:R-:W-:Y:S01]  /*9a20*/  IMAD.WIDE R160, R6.reuse, 0x2, R224 ;  /* 0x0000000206a07825 */ /* 0x042fe200078e02e0 */
[----:B------:R0:W3:Y:S05]  /*9a30*/  LDG.E.U16 R163, desc[UR10][R158.64] ;  /* 0x0000000a9ea37981 */ /* 0x0000ea000c1e1500 */
[----:B------:R-:W3:Y:S01]  /*9a40*/  LDG.E.U16 R160, desc[UR10][R160.64] ;  /* 0x0000000aa0a07981 */ /* 0x000ee2000c1e1500 */
[----:B0-----:R-:W-:-:S05]  /*9a50*/  IMAD.WIDE R158, R6, 0x2, R220 ;  /* 0x00000002069e7825 */ /* 0x001fca00078e02dc */
[----:B------:R0:W3:Y:S04]  /*9a60*/  LDG.E.U16 R161, desc[UR10][R158.64] ;  /* 0x0000000a9ea17981 */ /* 0x0000e8000c1e1500 */
[----:B0-----:R0:W1:Y:S02]  /*9a70*/  LDS R158, [R117] ;  /* 0x00000000759e7984 */ /* 0x0010640000000800 */
[----:B0-----:R-:W-:-:S04]  /*9a80*/  FADD R117, -R5, R183 ;  /* 0x000000b705757221 */ /* 0x001fc80000000100 */
[----:B------:R-:W-:-:S06]  /*9a90*/  FMUL R117, R117, 1.4426950216293334961 ;  /* 0x3fb8aa3b75757820 */ /* 0x000fcc0000400000 */
[----:B------:R-:W1:Y:S02]  /*9aa0*/  MUFU.EX2 R117, R117 ;  /* 0x0000007500757308 */ /* 0x000e640000000800 */
[----:B-1----:R-:W-:Y:S01]  /*9ab0*/  FFMA R191, R117, R191, R158 ;  /* 0x000000bf75bf7223 */ /* 0x002fe2000000009e */
[----:B------:R-:W-:-:S06]  /*9ac0*/  IMAD.WIDE R158, R6, 0x2, R216 ;  /* 0x00000002069e7825 */ /* 0x000fcc00078e02d8 */
[----:B------:R0:W3:Y:S01]  /*9ad0*/  LDG.E.U16 R159, desc[UR10][R158.64] ;  /* 0x0000000a9e9f7981 */ /* 0x0000e2000c1e1500 */
[----:B------:R-:W-:Y:S01]  /*9ae0*/  BAR.SYNC.DEFER_BLOCKING 0x0 ;  /* 0x0000000000007b1d */ /* 0x000fe20000010000 */
[----:B0-----:R-:W-:-:S05]  /*9af0*/  LOP3.LUT R158, R243, 0x7, RZ, 0xc0, !PT ;  /* 0x00000007f39e7812 */ /* 0x001fca00078ec0ff */
[----:B------:R0:W-:Y:S04]  /*9b00*/  STS.U16 [R118+UR6], R181 ;  /* 0x000000b576007988 */ /* 0x0001e80008000406 */
[----:B------:R1:W-:Y:S04]  /*9b10*/  STS.U16 [R118+UR6+0x400], R177 ;  /* 0x000400b176007988 */ /* 0x0003e80008000406 */
[----:B------:R1:W-:Y:S01]  /*9b20*/  STS.U16 [R118+UR6+0x800], R173 ;  /* 0x000800ad76007988 */ /* 0x0003e20008000406 */
[----:B0-----:R-:W-:Y:S01]  /*9b30*/  IMAD.SHL.U32 R181, R158, 0x10, RZ ;  /* 0x000000109eb57824 */ /* 0x001fe200078e00ff */
[----:B-1----:R-:W-:-:S02]  /*9b40*/  LOP3.LUT R177, R243, 0xe0, RZ, 0xc0, !PT ;  /* 0x000000e0f3b17812 */ /* 0x002fc400078ec0ff */
[----:B------:R-:W-:Y:S02]  /*9b50*/  SHF.L.U32 R173, R243, 0x1, RZ ;  /* 0x00000001f3ad7819 */ /* 0x000fe400000006ff */
[----:B------:R-:W-:Y:S02]  /*9b60*/  LEA R158, R158, R177, 0x2 ;  /* 0x000000b19e9e7211 */ /* 0x000fe400078e10ff */
[----:B------:R-:W-:Y:S01]  /*9b70*/  LOP3.LUT R173, R181, 0x30, R173, 0x78, !PT ;  /* 0x00000030b5ad7812 */ /* 0x000fe200078e78ad */
[----:B------:R0:W-:Y:S01]  /*9b80*/  STS.U16 [R118+UR6+0x1400], R119 ;  /* 0x0014007776007988 */ /* 0x0001e20008000406 */
[----:B------:R-:W-:-:S03]  /*9b90*/  SHF.R.U32.HI R177, RZ, 0x1, R177 ;  /* 0x00000001ffb17819 */ /* 0x000fc600000116b1 */
[----:B------:R-:W-:Y:S01]  /*9ba0*/  IMAD.U32 R158, R158, 0x20, R173 ;  /* 0x000000209e9e7824 */ /* 0x000fe200078e00ad */
[----:B------:R-:W-:Y:S02]  /*9bb0*/  LOP3.LUT R173, R243, 0x1f, RZ, 0xc0, !PT ;  /* 0x0000001ff3ad7812 */ /* 0x000fe400078ec0ff */
[----:B------:R-:W-:Y:S02]  /*9bc0*/  LOP3.LUT R177, R181, R177, RZ, 0x3c, !PT ;  /* 0x000000b1b5b17212 */ /* 0x000fe400078e3cff */
[----:B0-----:R-:W-:Y:S02]  /*9bd0*/  LOP3.LUT R119, R118, 0x40, RZ, 0x3c, !PT ;  /* 0x0000004076777812 */ /* 0x001fe400078e3cff */
[----:B------:R-:W-:Y:S01]  /*9be0*/  LEA R173, R173, UR6, 0x7 ;  /* 0x00000006adad7c11 */ /* 0x000fe2000f8e38ff */
[----:B------:R-:W-:Y:S01]  /*9bf0*/  STS.U16 [R118+UR6+0xc00], R169 ;  /* 0x000c00a976007988 */ /* 0x000fe20008000406 */
[----:B------:R-:W-:-:S03]  /*9c00*/  F2FP.F16.F32.PACK_AB R16, R17, R16 ;  /* 0x000000101110723e */ /* 0x000fc600000000ff */
[----:B------:R-:W-:Y:S01]  /*9c10*/  STS.U16 [R118+UR6+0x1000], R7 ;  /* 0x0010000776007988 */ /* 0x000fe20008000406 */
[----:B------:R-:W-:-:S03]  /*9c20*/  IADD3 R173, R177, R173, RZ ;  /* 0x000000adb1ad7210 */ /* 0x000fc60007ffe0ff */
[----:B------:R-:W-:Y:S01]  /*9c30*/  STS.U16 [R118+UR6+0x1800], R153 ;  /* 0x0018009976007988 */ /* 0x000fe20008000406 */
[----:B------:R-:W-:-:S03]  /*9c40*/  F2FP.F16.F32.PACK_AB R17, R10, R15 ;  /* 0x0000000f0a11723e */ /* 0x000fc600000000ff */
        /* <DEDUP_REMOVED lines=48> */
[----:B----4-:R-:W-:Y:S04]  /*9f50*/  STS.U16 [R118+UR6+0xdc00], R218 ;  /* 0x00dc00da76007988 */ /* 0x010fe80008000406 */
[----:B--2---:R-:W-:Y:S04]  /*9f60*/  STS.U16 [R118+UR6+0xe000], R222 ;  /* 0x00e000de76007988 */ /* 0x004fe80008000406 */
[----:B------:R-:W-:Y:S04]  /*9f70*/  STS.U16 [R118+UR6+0xe400], R226 ;  /* 0x00e400e276007988 */ /* 0x000fe80008000406 */
[----:B-----5:R-:W-:Y:S04]  /*9f80*/  STS.U16 [R118+UR6+0xe800], R230 ;  /* 0x00e800e676007988 */ /* 0x020fe80008000406 */
[----:B------:R-:W-:Y:S04]  /*9f90*/  STS.U16 [R118+UR6+0xec00], R234 ;  /* 0x00ec00ea76007988 */ /* 0x000fe80008000406 */
[----:B---3--:R-:W-:Y:S04]  /*9fa0*/  STS.U16 [R118+UR6+0xf000], R238 ;  /* 0x00f000ee76007988 */ /* 0x008fe80008000406 */
[----:B------:R-:W-:Y:S04]  /*9fb0*/  STS.U16 [R118+UR6+0xf400], R242 ;  /* 0x00f400f276007988 */ /* 0x000fe80008000406 */
[----:B------:R-:W-:Y:S04]  /*9fc0*/  STS.U16 [R118+UR6+0xf800], R163 ;  /* 0x00f800a376007988 */ /* 0x000fe80008000406 */
[----:B------:R-:W-:Y:S04]  /*9fd0*/  STS.U16 [R118+UR6+0xfc00], R161 ;  /* 0x00fc00a176007988 */ /* 0x000fe80008000406 */
[----:B------:R0:W-:Y:S04]  /*9fe0*/  STS.U16 [R119+UR6+0x9600], R19 ;  /* 0x0096001377007988 */ /* 0x0001e80008000406 */
[----:B------:R1:W-:Y:S01]  /*9ff0*/  STS.U16 [R119+UR6+0x9a00], R18 ;  /* 0x009a001277007988 */ /* 0x0003e20008000406 */
[----:B0-----:R-:W-:-:S02]  /*a000*/  F2FP.F16.F32.PACK_AB R19, R12, R13 ;  /* 0x0000000d0c13723e */ /* 0x001fc400000000ff */
[----:B-1----:R-:W-:Y:S01]  /*a010*/  F2FP.F16.F32.PACK_AB R18, R11, R14 ;  /* 0x0000000e0b12723e */ /* 0x002fe200000000ff */
        /* <DEDUP_REMOVED lines=61> */
[----:B------:R-:W-:Y:S01]  /*a3f0*/  STS.U16 [R119+UR6+0xfe00], R159 ;  /* 0x00fe009f77007988 */ /* 0x000fe20008000406 */
[----:B------:R-:W-:-:S02]  /*a400*/  IMAD.SHL.U32 R7, R243, 0x80, RZ ;  /* 0x00000080f3077824 */ /* 0x000fc400078e00ff */
[----:B------:R-:W-:Y:S01]  /*a410*/  FADD R10, -R2, R189 ;  /* 0x000000bd020a7221 */ /* 0x000fe20000000100 */
[C---:B------:R-:W-:Y:S01]  /*a420*/  FMUL R142, R117.reuse, R78 ;  /* 0x0000004e758e7220 */ /* 0x040fe20000400000 */
[----:B------:R-:W-:Y:S01]  /*a430*/  STSM.16.M88.4 [R173+0x18000], R16 ;  /* 0x01800010ad007844 */ /* 0x000fe20000000200 */
[C---:B------:R-:W-:Y:S01]  /*a440*/  FMUL R143, R117.reuse, R79 ;  /* 0x0000004f758f7220 */ /* 0x040fe20000400000 */
[C---:B------:R-:W-:Y:S01]  /*a450*/  FMUL R150, R117.reuse, R70 ;  /* 0x0000004675967220 */ /* 0x040fe20000400000 */
[----:B------:R-:W-:Y:S01]  /*a460*/  FMUL R151, R117, R71 ;  /* 0x0000004775977220 */ /* 0x000fe20000400000 */
[----:B------:R-:W-:Y:S01]  /*a470*/  BAR.SYNC.DEFER_BLOCKING 0x0 ;  /* 0x0000000000007b1d */ /* 0x000fe20000010000 */
[----:B------:R-:W-:Y:S01]  /*a480*/  FADD R11, -R3, R187 ;  /* 0x000000bb030b7221 */ /* 0x000fe20000000100 */
[----:B------:R-:W-:Y:S01]  /*a490*/  LOP3.LUT R7, R181, 0x780, R7, 0xf8, !PT ;  /* 0x00000780b5077812 */ /* 0x000fe200078ef807 */
[----:B------:R-:W-:Y:S02]  /*a4a0*/  FMUL R10, R10, 1.4426950216293334961 ;  /* 0x3fb8aa3b0a0a7820 */ /* 0x000fe40000400000 */
[----:B------:R-:W-:Y:S01]  /*a4b0*/  FMUL R11, R11, 1.4426950216293334961 ;  /* 0x3fb8aa3b0b0b7820 */ /* 0x000fe20000400000 */
[----:B------:R-:W-:Y:S01]  /*a4c0*/  LOP3.LUT R7, R7, 0x10, R243, 0x78, !PT ;  /* 0x0000001007077812 */ /* 0x000fe200078e78f3 */
[C---:B------:R-:W-:Y:S01]  /*a4d0*/  FMUL R90, R117.reuse, R90 ;  /* 0x0000005a755a7220 */ /* 0x040fe20000400000 */
[----:B------:R-:W-:Y:S01]  /*a4e0*/  FMUL R91, R117, R91 ;  /* 0x0000005b755b7220 */ /* 0x000fe20000400000 */
[----:B------:R-:W0:Y:S01]  /*a4f0*/  MUFU.EX2 R10, R10 ;  /* 0x0000000a000a7308 */ /* 0x000e220000000800 */
[----:B------:R-:W1:Y:S07]  /*a500*/  LDC R13, c[0x0][0x264] ;  /* 0x00009900ff0d7b82 */ /* 0x000e6e0000000800 */
[----:B------:R-:W2:Y:S01]  /*a510*/  MUFU.EX2 R11, R11 ;  /* 0x0000000b000b7308 */ /* 0x000ea20000000800 */
[----:B------:R-:W-:Y:S04]  /*a520*/  LDSM.16.M88.4 R112, [R7+UR6+0x18000] ;  /* 0x018000060770783b */ /* 0x000fe80008000200 */
[----:B------:R-:W3:Y:S04]  /*a530*/  LDSM.16.M88.4 R16, [R158+UR6] ;  /* 0x000000069e10783b */ /* 0x000ee80008000200 */
[----:B------:R-:W4:Y:S04]  /*a540*/  LDSM.16.M88.4 R24, [R158+UR6+0x4000] ;  /* 0x004000069e18783b */ /* 0x000f280008000200 */
[----:B------:R-:W5:Y:S04]  /*a550*/  LDSM.16.M88.4 R20, [R158+UR6+0x2000] ;  /* 0x002000069e14783b */ /* 0x000f680008000200 */
[----:B------:R-:W1:Y:S04]  /*a560*/  LDSM.16.M88.4 R36, [R158+UR6+0x6000] ;  /* 0x006000069e24783b */ /* 0x000e680008000200 */
[----:B------:R-:W1:Y:S01]  /*a570*/  LDSM.16.M88.4 R44, [R158+UR6+0xc000] ;  /* 0x00c000069e2c783b */ /* 0x000e620008000200 */
[----:B0-----:R-:W-:-:S03]  /*a580*/  FMUL R120, R10, R92 ;  /* 0x0000005c0a787220 */ /* 0x001fc60000400000 */
[----:B------:R-:W0:Y:S01]  /*a590*/  LDSM.16.M88.4 R40, [R158+UR6+0xe000] ;  /* 0x00e000069e28783b */ /* 0x000e220008000200 */
[----:B------:R-:W-:Y:S01]  /*a5a0*/  FMUL R121, R10, R93 ;  /* 0x0000005d0a797220 */ /* 0x000fe20000400000 */
[C---:B--2---:R-:W-:Y:S01]  /*a5b0*/  FMUL R122, R11.reuse, R94 ;  /* 0x0000005e0b7a7220 */ /* 0x044fe20000400000 */
[----:B------:R-:W-:Y:S01]  /*a5c0*/  FMUL R123, R11, R95 ;  /* 0x0000005f0b7b7220 */ /* 0x000fe20000400000 */
[----:B------:R-:W2:Y:S04]  /*a5d0*/  LDSM.16.M88.4 R32, [R158+UR6+0x8000] ;  /* 0x008000069e20783b */ /* 0x000ea80008000200 */
[----:B------:R-:W2:Y:S04]  /*a5e0*/  LDSM.16.M88.4 R28, [R158+UR6+0xa000] ;  /* 0x00a000069e1c783b */ /* 0x000ea80008000200 */
[----:B------:R-:W2:Y:S01]  /*a5f0*/  LDSM.16.M88.4 R92, [R7+UR6+0x18800] ;  /* 0x01880006075c783b */ /* 0x000ea20008000200 */
[----:B------:R-:W-:-:S04]  /*a600*/  FADD R12, -R4, R185 ;  /* 0x000000b9040c7221 */ /* 0x000fc80000000100 */
[----:B------:R-:W-:Y:S01]  /*a610*/  FMUL R12, R12, 1.4426950216293334961 ;  /* 0x3fb8aa3b0c0c7820 */ /* 0x000fe20000400000 */
[----:B------:R-:W-:-:S05]  /*a620*/  FMUL R132, R10, R80 ;  /* 0x000000500a847220 */ /* 0x000fca0000400000 */
[----:B------:R-:W0:Y:S01]  /*a630*/  MUFU.EX2 R12, R12 ;  /* 0x0000000c000c7308 */ /* 0x000e220000000800 */
[C---:B------:R-:W-:Y:S01]  /*a640*/  FMUL R133, R10.reuse, R81 ;  /* 0x000000510a857220 */ /* 0x040fe20000400000 */
[C---:B------:R-:W-:Y:S01]  /*a650*/  FMUL R134, R11.reuse, R82 ;  /* 0x000000520b867220 */ /* 0x040fe20000400000 */
[C---:B------:R-:W-:Y:S01]  /*a660*/  FMUL R135, R11.reuse, R83 ;  /* 0x000000530b877220 */ /* 0x040fe20000400000 */
[C---:B------:R-:W-:Y:S01]  /*a670*/  FMUL R128, R10.reuse, R104 ;  /* 0x000000680a807220 */ /* 0x040fe20000400000 */
[C---:B------:R-:W-:Y:S01]  /*a680*/  FMUL R129, R10.reuse, R105 ;  /* 0x000000690a817220 */ /* 0x040fe20000400000 */
[C---:B------:R-:W-:Y:S01]  /*a690*/  FMUL R130, R11.reuse, R106 ;  /* 0x0000006a0b827220 */ /* 0x040fe20000400000 */
[C---:B------:R-:W-:Y:S02]  /*a6a0*/  FMUL R131, R11.reuse, R107 ;  /* 0x0000006b0b837220 */ /* 0x040fe40000400000 */
[----:B---3--:R-:W-:Y:S01]  /*a6b0*/  HMMA.16816.F32 R104, R112, R16, R120 ;  /* 0x000000107068723c */ /* 0x008fe20000001878 */
[C---:B------:R-:W-:Y:S01]  /*a6c0*/  FMUL R108, R10.reuse, R108 ;  /* 0x0000006c0a6c7220 */ /* 0x040fe20000400000 */
[----:B------:R-:W-:Y:S01]  /*a6d0*/  FMUL R109, R10, R109 ;  /* 0x0000006d0a6d7220 */ /* 0x000fe20000400000 */
[C---:B------:R-:W-:Y:S01]  /*a6e0*/  FMUL R110, R11.reuse, R110 ;  /* 0x0000006e0b6e7220 */ /* 0x040fe20000400000 */
[----:B------:R-:W-:-:S03]  /*a6f0*/  FMUL R111, R11, R111 ;  /* 0x0000006f0b6f7220 */ /* 0x000fc60000400000 */
[C---:B------:R-:W-:Y:S01]  /*a700*/  FMUL R120, R10.reuse, R96 ;  /* 0x000000600a787220 */ /* 0x040fe20000400000 */
[C---:B------:R-:W-:Y:S01]  /*a710*/  FMUL R121, R10.reuse, R97 ;  /* 0x000000610a797220 */ /* 0x040fe20000400000 */
[C---:B------:R-:W-:Y:S01]  /*a720*/  FMUL R122, R11.reuse, R98 ;  /* 0x000000620b7a7220 */ /* 0x040fe20000400000 */
[C---:B------:R-:W-:Y:S02]  /*a730*/  FMUL R123, R11.reuse, R99 ;  /* 0x000000630b7b7220 */ /* 0x040fe40000400000 */
[----:B----4-:R-:W-:Y:S01]  /*a740*/  HMMA.16816.F32 R96, R112, R24, R132 ;  /* 0x000000187060723c */ /* 0x010fe20000001884 */
[C---:B------:R-:W-:Y:S01]  /*a750*/  FMUL R124, R10.reuse, R84 ;  /* 0x000000540a7c7220 */ /* 0x040fe20000400000 */
[----:B------:R-:W-:Y:S01]  /*a760*/  FMUL R125, R10, R85 ;  /* 0x000000550a7d7220 */ /* 0x000fe20000400000 */
[C---:B------:R-:W-:Y:S01]  /*a770*/  FMUL R126, R11.reuse, R86 ;  /* 0x000000560b7e7220 */ /* 0x040fe20000400000 */
[----:B------:R-:W-:-:S03]  /*a780*/  FMUL R127, R11, R87 ;  /* 0x000000570b7f7220 */ /* 0x000fc60000400000 */
[C---:B------:R-:W-:Y:S01]  /*a790*/  FMUL R132, R10.reuse, R60 ;  /* 0x0000003c0a847220 */ /* 0x040fe20000400000 */
[C---:B------:R-:W-:Y:S01]  /*a7a0*/  FMUL R133, R10.reuse, R61 ;  /* 0x0000003d0a857220 */ /* 0x040fe20000400000 */
[C---:B------:R-:W-:Y:S01]  /*a7b0*/  FMUL R134, R11.reuse, R62 ;  /* 0x0000003e0b867220 */ /* 0x040fe20000400000 */
[C---:B------:R-:W-:Y:S01]  /*a7c0*/  FMUL R135, R11.reuse, R63 ;  /* 0x0000003f0b877220 */ /* 0x040fe20000400000 */
[C---:B-----5:R-:W-:Y:S06]  /*a7d0*/  HMMA.16816.F32 R80, R112.reuse, R20, R128 ;  /* 0x000000147050723c */ /* 0x060fec0000001880 */
[----:B-1----:R-:W-:Y:S01]  /*a7e0*/  HMMA.16816.F32 R84, R112, R36, R120 ;  /* 0x000000247054723c */ /* 0x002fe20000001878 */
[C---:B------:R-:W-:Y:S01]  /*a7f0*/  FMUL R128, R10.reuse, R64 ;  /* 0x000000400a807220 */ /* 0x040fe20000400000 */
[----:B------:R-:W-:Y:S01]  /*a800*/  FMUL R129, R10, R65 ;  /* 0x000000410a817220 */ /* 0x000fe20000400000 */
[C---:B------:R-:W-:Y:S01]  /*a810*/  FMUL R130, R11.reuse, R66 ;  /* 0x000000420b827220 */ /* 0x040fe20000400000 */
[----:B------:R-:W-:-:S03]  /*a820*/  FMUL R131, R11, R67 ;  /* 0x000000430b837220 */ /* 0x000fc60000400000 */
[C---:B0-----:R-:W-:Y:S01]  /*a830*/  FMUL R120, R12.reuse, R100 ;  /* 0x000000640c787220 */ /* 0x041fe20000400000 */
[C---:B------:R-:W-:Y:S01]  /*a840*/  FMUL R121, R12.reuse, R101 ;  /* 0x000000650c797220 */ /* 0x040fe20000400000 */
[C---:B------:R-:W-:Y:S01]  /*a850*/  FMUL R122, R117.reuse, R102 ;  /* 0x00000066757a7220 */ /* 0x040fe20000400000 */
[----:B------:R-:W-:Y:S02]  /*a860*/  FMUL R123, R117, R103 ;  /* 0x00000067757b7220 */ /* 0x000fe40000400000 */
[C---:B------:R-:W-:Y:S06]  /*a870*/  HMMA.16816.F32 R100, R112.reuse, R44, R108 ;  /* 0x0000002c7064723c */ /* 0x040fec000000186c */
[C---:B------:R-:W-:Y:S07]  /*a880*/  HMMA.16816.F32 R108, R112.reuse, R40, R132 ;  /* 0x00000028706c723c */ /* 0x040fee0000001884 */
[----:B------:R-:W-:Y:S01]  /*a890*/  LOP3.LUT R132, R7, 0x20, RZ, 0x3c, !PT ;  /* 0x0000002007847812 */ /* 0x000fe200078e3cff */
[C---:B--2---:R-:W-:Y:S06]  /*a8a0*/  HMMA.16816.F32 R64, R112.reuse, R32, R124 ;  /* 0x000000207040723c */ /* 0x044fec000000187c */
[----:B------:R-:W-:Y:S06]  /*a8b0*/  HMMA.16816.F32 R60, R112, R28, R128 ;  /* 0x0000001c703c723c */ /* 0x000fec0000001880 */
[----:B------:R-:W-:Y:S07]  /*a8c0*/  HMMA.16816.F32 R112, R92, R16, R120 ;  /* 0x000000105c70723c */ /* 0x000fee0000001878 */
[C---:B------:R-:W-:Y:S01]  /*a8d0*/  FMUL R120, R12.reuse, R72 ;  /* 0x000000480c787220 */ /* 0x040fe20000400000 */
[----:B------:R-:W-:Y:S01]  /*a8e0*/  FMUL R121, R12, R73 ;  /* 0x000000490c797220 */ /* 0x000fe20000400000 */
[C---:B------:R-:W-:Y:S01]  /*a8f0*/  FMUL R122, R117.reuse, R74 ;  /* 0x0000004a757a7220 */ /* 0x040fe20000400000 */
[----:B------:R-:W-:-:S02]  /*a900*/  FMUL R123, R117, R75 ;  /* 0x0000004b757b7220 */ /* 0x000fc40000400000 */
[----:B------:R-:W0:Y:S01]  /*a910*/  LDSM.16.M88.4 R72, [R132+UR6+0x18000] ;  /* 0x018000068448783b */ /* 0x000e220008000200 */
[----:B------:R-:W-:-:S03]  /*a920*/  FMUL R124, R12, R48 ;  /* 0x000000300c7c7220 */ /* 0x000fc60000400000 */
[----:B------:R-:W1:Y:S01]  /*a930*/  LDSM.16.M88.4 R132, [R132+UR6+0x18800] ;  /* 0x018800068484783b */ /* 0x000e620008000200 */
[C---:B------:R-:W-:Y:S01]  /*a940*/  FMUL R125, R12.reuse, R49 ;  /* 0x000000310c7d7220 */ /* 0x040fe20000400000 */
[C---:B------:R-:W-:Y:S01]  /*a950*/  FMUL R126, R117.reuse, R50 ;  /* 0x00000032757e7220 */ /* 0x040fe20000400000 */
[C---:B------:R-:W-:Y:S01]  /*a960*/  FMUL R127, R117.reuse, R51 ;  /* 0x00000033757f7220 */ /* 0x040fe20000400000 */
[C---:B------:R-:W-:Y:S01]  /*a970*/  FMUL R128, R12.reuse, R56 ;  /* 0x000000380c807220 */ /* 0x040fe20000400000 */
[C---:B------:R-:W-:Y:S01]  /*a980*/  HMMA.16816.F32 R48, R92.reuse, R20, R120 ;  /* 0x000000145c30723c */ /* 0x040fe20000001878 */
[C---:B------:R-:W-:Y:S01]  /*a990*/  FMUL R129, R12.reuse, R57 ;  /* 0x000000390c817220 */ /* 0x040fe20000400000 */
        /* <DEDUP_REMOVED lines=8> */
[----:B------:R-:W-:Y:S01]  /*aa20*/  FMUL R123, R117, R55 ;  /* 0x00000037757b7220 */ /* 0x000fe20000400000 */
[C---:B------:R-:W-:Y:S01]  /*aa30*/  FMUL R149, R12.reuse, R69 ;  /* 0x000000450c957220 */ /* 0x040fe20000400000 */
[C---:B------:R-:W-:Y:S01]  /*aa40*/  FMUL R88, R12.reuse, R88 ;  /* 0x000000580c587220 */ /* 0x040fe20000400000 */
[----:B------:R-:W-:Y:S01]  /*aa50*/  FMUL R89, R12, R89 ;  /* 0x000000590c597220 */ /* 0x000fe20000400000 */
[----:B------:R-:W-:Y:S01]  /*aa60*/  HMMA.16816.F32 R52, R92, R24, R124 ;  /* 0x000000185c34723c */ /* 0x000fe2000000187c */
[----:B------:R-:W-:-:S05]  /*aa70*/  LOP3.LUT R164, R7, 0x40, RZ, 0x3c, !PT ;  /* 0x0000004007a47812 */ /* 0x000fca00078e3cff */
[C---:B------:R-:W-:Y:S01]  /*aa80*/  HMMA.16816.F32 R120, R92.reuse, R36, R120 ;  /* 0x000000245c78723c */ /* 0x040fe20000001878 */
[----:B------:R-:W-:Y:S04]  /*aa90*/  LDSM.16.M88.4 R160, [R164+UR6+0x18000] ;  /* 0x01800006a4a0783b */ /* 0x000fe80008000200 */
[----:B------:R-:W-:Y:S01]  /*aaa0*/  LDSM.16.M88.4 R164, [R164+UR6+0x18800] ;  /* 0x01880006a4a4783b */ /* 0x000fe20008000200 */
[C---:B------:R-:W-:Y:S06]  /*aab0*/  HMMA.16816.F32 R128, R92.reuse, R32, R128 ;  /* 0x000000205c80723c */ /* 0x040fec0000001880 */
[C---:B------:R-:W-:Y:S06]  /*aac0*/  HMMA.16816.F32 R140, R92.reuse, R28, R140 ;  /* 0x0000001c5c8c723c */ /* 0x040fec000000188c */
[C---:B------:R-:W-:Y:S06]  /*aad0*/  HMMA.16816.F32 R148, R92.reuse, R44, R148 ;  /* 0x0000002c5c94723c */ /* 0x040fec0000001894 */
[----:B------:R-:W-:Y:S07]  /*aae0*/  HMMA.16816.F32 R92, R92, R40, R88 ;  /* 0x000000285c5c723c */ /* 0x000fee0000001858 */
[----:B------:R-:W-:-:S05]  /*aaf0*/  LOP3.LUT R88, R158, 0x40, RZ, 0x3c, !PT ;  /* 0x000000409e587812 */ /* 0x000fca00078e3cff */
[----:B------:R-:W2:Y:S04]  /*ab00*/  LDSM.16.M88.4 R144, [R88+UR6] ;  /* 0x000000065890783b */ /* 0x000ea80008000200 */
[----:B------:R-:W3:Y:S04]  /*ab10*/  LDSM.16.M88.4 R136, [R88+UR6+0x2000] ;  /* 0x002000065888783b */ /* 0x000ee80008000200 */
[----:B------:R-:W4:Y:S04]  /*ab20*/  LDSM.16.M88.4 R116, [R88+UR6+0x4000] ;  /* 0x004000065874783b */ /* 0x000f280008000200 */
[----:B------:R-:W5:Y:S04]  /*ab30*/  LDSM.16.M88.4 R124, [R88+UR6+0x6000] ;  /* 0x00600006587c783b */ /* 0x000f680008000200 */
[----:B------:R-:W5:Y:S04]  /*ab40*/  LDSM.16.M88.4 R56, [R88+UR6+0x8000] ;  /* 0x008000065838783b */ /* 0x000f680008000200 */
[----:B------:R-:W5:Y:S04]  /*ab50*/  LDSM.16.M88.4 R76, [R88+UR6+0xa000] ;  /* 0x00a00006584c783b */ /* 0x000f680008000200 */
[----:B------:R-:W5:Y:S04]  /*ab60*/  LDSM.16.M88.4 R68, [R88+UR6+0xc000] ;  /* 0x00c000065844783b */ /* 0x000f680008000200 */
[----:B------:R-:W5:Y:S01]  /*ab70*/  LDSM.16.M88.4 R88, [R88+UR6+0xe000] ;  /* 0x00e000065858783b */ /* 0x000f620008000200 */
[----:B0-----:R-:W-:Y:S01]  /*ab80*/  HMMA.16816.F32 R104, R72, R18, R104 ;  /* 0x000000124868723c */ /* 0x001fe20000001868 */
[----:B------:R-:W-:-:S05]  /*ab90*/  LOP3.LUT R7, R7, 0x60, RZ, 0x3c, !PT ;  /* 0x0000006007077812 */ /* 0x000fca00078e3cff */
[C---:B------:R-:W-:Y:S06]  /*aba0*/  HMMA.16816.F32 R80, R72.reuse, R22, R80 ;  /* 0x000000164850723c */ /* 0x040fec0000001850 */
[C---:B------:R-:W-:Y:S06]  /*abb0*/  HMMA.16816.F32 R96, R72.reuse, R26, R96 ;  /* 0x0000001a4860723c */ /* 0x040fec0000001860 */
[C---:B------:R-:W-:Y:S06]  /*abc0*/  HMMA.16816.F32 R84, R72.reuse, R38, R84 ;  /* 0x000000264854723c */ /* 0x040fec0000001854 */
[C---:B------:R-:W-:Y:S06]  /*abd0*/  HMMA.16816.F32 R64, R72.reuse, R34, R64 ;  /* 0x000000224840723c */ /* 0x040fec0000001840 */
[C---:B------:R-:W-:Y:S06]  /*abe0*/  HMMA.16816.F32 R60, R72.reuse, R30, R60 ;  /* 0x0000001e483c723c */ /* 0x040fec000000183c */
[----:B------:R-:W-:Y:S06]  /*abf0*/  HMMA.16816.F32 R100, R72, R46, R100 ;  /* 0x0000002e4864723c */ /* 0x000fec0000001864 */
[----:B-1----:R-:W-:Y:S01]  /*ac00*/  HMMA.16816.F32 R48, R132, R22, R48 ;  /* 0x000000168430723c */ /* 0x002fe20000001830 */
[----:B------:R-:W0:Y:S05]  /*ac10*/  LDSM.16.M88.4 R20, [R7+UR6+0x18000] ;  /* 0x018000060714783b */ /* 0x000e2a0008000200 */
[----:B------:R-:W-:Y:S06]  /*ac20*/  HMMA.16816.F32 R108, R72, R42, R108 ;  /* 0x0000002a486c723c */ /* 0x000fec000000186c */
[C---:B------:R-:W-:Y:S01]  /*ac30*/  HMMA.16816.F32 R112, R132.reuse, R18, R112 ;  /* 0x000000128470723c */ /* 0x040fe20000001870 */
[----:B------:R1:W0:Y:S05]  /*ac40*/  LDSM.16.M88.4 R16, [R7+UR6+0x18800] ;  /* 0x018800060710783b */ /* 0x00022a0008000200 */
[C---:B------:R-:W-:Y:S01]  /*ac50*/  HMMA.16816.F32 R52, R132.reuse, R26, R52 ;  /* 0x0000001a8434723c */ /* 0x040fe20000001834 */
[----:B-1----:R-:W1:Y:S05]  /*ac60*/  LDC R7, c[0x0][0x254] ;  /* 0x00009500ff077b82 */ /* 0x002e6a0000000800 */
[C---:B------:R-:W-:Y:S06]  /*ac70*/  HMMA.16816.F32 R120, R132.reuse, R38, R120 ;  /* 0x000000268478723c */ /* 0x040fec0000001878 */
[C---:B------:R-:W-:Y:S06]  /*ac80*/  HMMA.16816.F32 R128, R132.reuse, R34, R128 ;  /* 0x000000228480723c */ /* 0x040fec0000001880 */
[C---:B------:R-:W-:Y:S06]  /*ac90*/  HMMA.16816.F32 R140, R132.reuse, R30, R140 ;  /* 0x0000001e848c723c */ /* 0x040fec000000188c */
[C---:B------:R-:W-:Y:S06]  /*aca0*/  HMMA.16816.F32 R148, R132.reuse, R46, R148 ;  /* 0x0000002e8494723c */ /* 0x040fec0000001894 */
[----:B------:R-:W-:Y:S06]  /*acb0*/  HMMA.16816.F32 R92, R132, R42, R92 ;  /* 0x0000002a845c723c */ /* 0x000fec000000185c */
[C---:B--2---:R-:W-:Y:S06]  /*acc0*/  HMMA.16816.F32 R104, R160.reuse, R144, R104 ;  /* 0x00000090a068723c */ /* 0x044fec0000001868 */
[C---:B---3--:R-:W-:Y:S06]  /*acd0*/  HMMA.16816.F32 R80, R160.reuse, R136, R80 ;  /* 0x00000088a050723c */ /* 0x048fec0000001850 */
[C---:B----4-:R-:W-:Y:S06]  /*ace0*/  HMMA.16816.F32 R96, R160.reuse, R116, R96 ;  /* 0x00000074a060723c */ /* 0x050fec0000001860 */
[C---:B-----5:R-:W-:Y:S06]  /*acf0*/  HMMA.16816.F32 R84, R160.reuse, R124, R84 ;  /* 0x0000007ca054723c */ /* 0x060fec0000001854 */
[C---:B------:R-:W-:Y:S06]  /*ad00*/  HMMA.16816.F32 R64, R160.reuse, R56, R64 ;  /* 0x00000038a040723c */ /* 0x040fec0000001840 */
[C---:B------:R-:W-:Y:S06]  /*ad10*/  HMMA.16816.F32 R60, R160.reuse, R76, R60 ;  /* 0x0000004ca03c723c */ /* 0x040fec000000183c */
[----:B------:R-:W-:Y:S06]  /*ad20*/  HMMA.16816.F32 R100, R160, R68, R100 ;  /* 0x00000044a064723c */ /* 0x000fec0000001864 */
[----:B------:R-:W-:Y:S06]  /*ad30*/  HMMA.16816.F32 R48, R164, R136, R48 ;  /* 0x00000088a430723c */ /* 0x000fec0000001830 */
[----:B------:R-:W-:Y:S06]  /*ad40*/  HMMA.16816.F32 R160, R160, R88, R108 ;  /* 0x00000058a0a0723c */ /* 0x000fec000000186c */
[C---:B------:R-:W-:Y:S06]  /*ad50*/  HMMA.16816.F32 R112, R164.reuse, R144, R112 ;  /* 0x00000090a470723c */ /* 0x040fec0000001870 */
[C---:B------:R-:W-:Y:S06]  /*ad60*/  HMMA.16816.F32 R52, R164.reuse, R116, R52 ;  /* 0x00000074a434723c */ /* 0x040fec0000001834 */
[C---:B------:R-:W-:Y:S06]  /*ad70*/  HMMA.16816.F32 R120, R164.reuse, R124, R120 ;  /* 0x0000007ca478723c */ /* 0x040fec0000001878 */
[C---:B------:R-:W-:Y:S06]  /*ad80*/  HMMA.16816.F32 R128, R164.reuse, R56, R128 ;  /* 0x00000038a480723c */ /* 0x040fec0000001880 */
[C---:B------:R-:W-:Y:S06]  /*ad90*/  HMMA.16816.F32 R140, R164.reuse, R76, R140 ;  /* 0x0000004ca48c723c */ /* 0x040fec000000188c */
[C---:B------:R-:W-:Y:S06]  /*ada0*/  HMMA.16816.F32 R148, R164.reuse, R68, R148 ;  /* 0x00000044a494723c */ /* 0x040fec0000001894 */
[----:B------:R-:W-:Y:S01]  /*adb0*/  HMMA.16816.F32 R164, R164, R88, R92 ;  /* 0x00000058a4a4723c */ /* 0x000fe2000000185c */
[----:B------:R-:W-:-:S06]  /*adc0*/  UIADD3 UR4, UR4, 0x40, URZ ;  /* 0x0000004004047890 */ /* 0x000fcc000fffe03f */
[----:B------:R-:W-:Y:S01]  /*add0*/  ISETP.LE.AND P2, PT, R252, UR4, PT ;  /* 0x00000004fc007c0c */ /* 0x000fe2000bf43270 */
[C---:B0-----:R-:W-:Y:S06]  /*ade0*/  HMMA.16816.F32 R92, R20.reuse, R146, R104 ;  /* 0x00000092145c723c */ /* 0x041fec0000001868 */
[C---:B------:R-:W-:Y:S06]  /*adf0*/  HMMA.16816.F32 R104, R20.reuse, R138, R80 ;  /* 0x0000008a1468723c */ /* 0x040fec0000001850 */
[C---:B------:R-:W-:Y:S06]  /*ae00*/  HMMA.16816.F32 R80, R20.reuse, R118, R96 ;  /* 0x000000761450723c */ /* 0x040fec0000001860 */
[C---:B------:R-:W-:Y:S06]  /*ae10*/  HMMA.16816.F32 R96, R20.reuse, R126, R84 ;  /* 0x0000007e1460723c */ /* 0x040fec0000001854 */
[----:B------:R-:W-:Y:S01]  /*ae20*/  HMMA.16816.F32 R84, R20, R58, R64 ;  /* 0x0000003a1454723c */ /* 0x000fe20000001840 */
[----:B------:R-:W-:-:S05]  /*ae30*/  FFMA R197, R10, R197, R199 ;  /* 0x000000c50ac57223 */ /* 0x000fca00000000c7 */
[----:B------:R-:W-:Y:S01]  /*ae40*/  HMMA.16816.F32 R64, R20, R78, R60 ;  /* 0x0000004e1440723c */ /* 0x000fe2000000183c */
[----:B------:R-:W-:-:S05]  /*ae50*/  FFMA R195, R11, R195, R8 ;  /* 0x000000c30bc37223 */ /* 0x000fca0000000008 */
[----:B------:R-:W-:Y:S01]  /*ae60*/  HMMA.16816.F32 R72, R16, R138, R48 ;  /* 0x0000008a1048723c */ /* 0x000fe20000001830 */
[----:B------:R-:W-:Y:S01]  /*ae70*/  FFMA R193, R12, R193, R0 ;  /* 0x000000c10cc17223 */ /* 0x000fe20000000000 */
[----:B------:R-:W-:-:S04]  /*ae80*/  LEA R6, R13, R6, 0x6 ;  /* 0x000000060d067211 */ /* 0x000fc800078e30ff */
[----:B------:R-:W-:Y:S01]  /*ae90*/  HMMA.16816.F32 R108, R20, R70, R100 ;  /* 0x00000046146c723c */ /* 0x000fe20000001864 */
[----:B-1----:R-:W-:Y:S01]  /*aea0*/  IMAD R9, R7, 0x40, R9 ;  /* 0x0000004007097824 */ /* 0x002fe200078e0209 */
[----:B------:R-:W-:-:S04]  /*aeb0*/  MOV R189, R2 ;  /* 0x0000000200bd7202 */ /* 0x000fc80000000f00 */
[----:B------:R-:W-:Y:S01]  /*aec0*/  HMMA.16816.F32 R60, R20, R90, R160 ;  /* 0x0000005a143c723c */ /* 0x000fe200000018a0 */
[----:B------:R-:W-:Y:S01]  /*aed0*/  IMAD.MOV.U32 R187, RZ, RZ, R3 ;  /* 0x000000ffffbb7224 */ /* 0x000fe200078e0003 */
[----:B------:R-:W-:-:S04]  /*aee0*/  MOV R185, R4 ;  /* 0x0000000400b97202 */ /* 0x000fc80000000f00 */
[----:B------:R-:W-:Y:S01]  /*aef0*/  HMMA.16816.F32 R48, R16, R118, R52 ;  /* 0x000000761030723c */ /* 0x000fe20000001834 */
[----:B------:R-:W-:-:S05]  /*af00*/  IMAD.MOV.U32 R183, RZ, RZ, R5 ;  /* 0x000000ffffb77224 */ /* 0x000fca00078e0005 */
[C---:B------:R-:W-:Y:S06]  /*af10*/  HMMA.16816.F32 R100, R16.reuse, R146, R112 ;  /* 0x000000921064723c */ /* 0x040fec0000001870 */
[C---:B------:R-:W-:Y:S06]  /*af20*/  HMMA.16816.F32 R52, R16.reuse, R126, R120 ;  /* 0x0000007e1034723c */ /* 0x040fec0000001878 */
[C---:B------:R-:W-:Y:S06]  /*af30*/  HMMA.16816.F32 R56, R16.reuse, R58, R128 ;  /* 0x0000003a1038723c */ /* 0x040fec0000001880 */
[C---:B------:R-:W-:Y:S06]  /*af40*/  HMMA.16816.F32 R76, R16.reuse, R78, R140 ;  /* 0x0000004e104c723c */ /* 0x040fec000000188c */
[C---:B------:R-:W-:Y:S06]  /*af50*/  HMMA.16816.F32 R68, R16.reuse, R70, R148 ;  /* 0x000000461044723c */ /* 0x040fec0000001894 */
[----:B------:R-:W-:Y:S01]  /*af60*/  HMMA.16816.F32 R88, R16, R90, R164 ;  /* 0x0000005a1058723c */ /* 0x000fe200000018a4 */
[----:B------:R-:W-:-:S08]  /*af70*/  NOP ;  /* 0x0000000000007918 */ /* 0x000fd00000000000 */
[----:B------:R-:W-:-:S15]  /*af80*/  @!P2 BRA `(.L_x_1) ;  /* 0xffffff9c00a8a947 */ /* 0x000fde000383ffff */
.L_x_0:
[----:B------:R-:W0:Y:S01]  /*af90*/  LDC R29, c[0x0][0x278] ;  /* 0x00009e00ff1d7b82 */ /* 0x000e220000000800 */
[----:B------:R-:W-:Y:S01]  /*afa0*/  SHF.R.U32.HI R28, RZ, 0x5, R243 ;  /* 0x00000005ff1c7819 */ /* 0x000fe200000116f3 */
[----:B------:R-:W-:Y:S01]  /*afb0*/  FMUL R33, R195, 8388608 ;  /* 0x4b000000c3217820 */ /* 0x000fe20000400000 */
[----:B------:R-:W-:Y:S01]  /*afc0*/  SHF.L.U32 R0, R243, 0xc, RZ ;  /* 0x0000000cf3007819 */ /* 0x000fe200000006ff */
[----:B------:R-:W-:Y:S01]  /*afd0*/  FMUL R35, R193, 8388608 ;  /* 0x4b000000c1237820 */ /* 0x000fe20000400000 */
[----:B------:R-:W-:Y:S01]  /*afe0*/  SGXT.U32 R28, R28, 0x3 ;  /* 0x000000031c1c781a */ /* 0x000fe20000000000 */
[C---:B------:R-:W-:Y:S01]  /*aff0*/  IMAD.SHL.U32 R9, R243.reuse, 0x20, RZ ;  /* 0x00000020f3097824 */ /* 0x040fe200078e00ff */
[----:B------:R-:W-:Y:S01]  /*b000*/  LOP3.LUT R7, R243, 0x3f, RZ, 0xc0, !PT ;  /* 0x0000003ff3077812 */ /* 0x000fe200078ec0ff */
[----:B------:R-:W-:Y:S01]  /*b010*/  FMUL R31, R197, 8388608 ;  /* 0x4b000000c51f7820 */ /* 0x000fe20000400000 */
[----:B------:R-:W-:Y:S01]  /*b020*/  LOP3.LUT R0, R0, 0x6000, RZ, 0xc0, !PT ;  /* 0x0000600000007812 */ /* 0x000fe200078ec0ff */
[----:B------:R-:W-:Y:S01]  /*b030*/  FMUL R46, R191, 8388608 ;  /* 0x4b000000bf2e7820 */ /* 0x000fe20000400000 */
[----:B------:R-:W-:Y:S01]  /*b040*/  LOP3.LUT R6, R243, 0xc0, RZ, 0xc0, !PT ;  /* 0x000000c0f3067812 */ /* 0x000fe200078ec0ff */
[----:B------:R-:W-:Y:S01]  /*b050*/  IMAD.MOV.U32 R124, RZ, RZ, R50 ;  /* 0x000000ffff7c7224 */ /* 0x000fe200078e0032 */
[----:B------:R-:W-:Y:S01]  /*b060*/  FSETP.GEU.AND P3, PT, R195, 1.175494350822287508e-38, PT ;  /* 0x00800000c300780b */ /* 0x000fe20003f6e000 */
[----:B------:R-:W-:Y:S01]  /*b070*/  IMAD R7, R7, 0x10, R0 ;  /* 0x0000001007077824 */ /* 0x000fe200078e0200 */
[----:B------:R-:W-:Y:S01]  /*b080*/  SHF.R.U32.HI R0, RZ, 0x1, R6 ;  /* 0x00000001ff007819 */ /* 0x000fe20000011606 */
[----:B-1----:R-:W-:Y:S01]  /*b090*/  IMAD.MOV.U32 R18, RZ, RZ, R78 ;  /* 0x000000ffff127224 */ /* 0x002fe200078e004e */
[----:B------:R-:W-:Y:S01]  /*b0a0*/  LOP3.LUT R6, R243, 0x1c, RZ, 0xc0, !PT ;  /* 0x0000001cf3067812 */ /* 0x000fe200078ec0ff */
[----:B------:R-:W-:Y:S01]  /*b0b0*/  IMAD.MOV.U32 R140, RZ, RZ, R108 ;  /* 0x000000ffff8c7224 */ /* 0x000fe200078e006c */
[----:B------:R-:W-:Y:S01]  /*b0c0*/  FSETP.GEU.AND P4, PT, R193, 1.175494350822287508e-38, PT ;  /* 0x00800000c100780b */ /* 0x000fe20003f8e000 */
[----:B------:R-:W1:Y:S01]  /*b0d0*/  S2R R8, SR_TID.X ;  /* 0x0000000000087919 */ /* 0x000e620000002100 */
[----:B------:R-:W-:Y:S01]  /*b0e0*/  LOP3.LUT R0, R7, R0, RZ, 0x3c, !PT ;  /* 0x0000000007007212 */ /* 0x000fe200078e3cff */
[----:B------:R-:W-:Y:S01]  /*b0f0*/  IMAD.SHL.U32 R6, R6, 0x4, RZ ;  /* 0x0000000406067824 */ /* 0x000fe200078e00ff */
[----:B------:R-:W-:Y:S01]  /*b100*/  FSETP.GT.AND P1, PT, |R191|, 8.50705917302346158658e+37, PT ;  /* 0x7e800000bf00780b */ /* 0x000fe20003f24200 */
[----:B0-----:R-:W-:Y:S01]  /*b110*/  IMAD R28, R28, R29, RZ ;  /* 0x0000001d1c1c7224 */ /* 0x001fe200078e02ff */
[----:B------:R-:W-:Y:S01]  /*b120*/  LOP3.LUT R7, R243, 0x18, RZ, 0xc0, !PT ;  /* 0x00000018f3077812 */ /* 0x000fe200078ec0ff */
[----:B------:R-:W-:Y:S01]  /*b130*/  IMAD.MOV.U32 R156, RZ, RZ, R82 ;  /* 0x000000ffff9c7224 */ /* 0x000fe200078e0052 */
[----:B------:R-:W-:Y:S01]  /*b140*/  FSETP.GEU.AND P2, PT, R197, 1.175494350822287508e-38, PT ;  /* 0x00800000c500780b */ /* 0x000fe20003f4e000 */
[----:B------:R-:W-:Y:S01]  /*b150*/  IMAD R30, R29, 0x8, R28 ;  /* 0x000000081d1e7824 */ /* 0x000fe200078e021c */
[----:B------:R-:W-:Y:S01]  /*b160*/  FSEL R33, R33, R195, !P3 ;  /* 0x000000c321217208 */ /* 0x000fe20005800000 */
[----:B------:R-:W-:Y:S01]  /*b170*/  IMAD.MOV.U32 R112, RZ, RZ, R48 ;  /* 0x000000ffff707224 */ /* 0x000fe200078e0030 */
[----:B------:R-:W-:Y:S01]  /*b180*/  FSEL R35, R35, R193, !P4 ;  /* 0x000000c123237208 */ /* 0x000fe20006000000 */
[----:B------:R-:W-:Y:S01]  /*b190*/  IMAD R32, R29, 0x8, R30 ;  /* 0x000000081d207824 */ /* 0x000fe200078e021e */
[----:B------:R-:W-:Y:S01]  /*b1a0*/  FSEL R39, RZ, -23, P3 ;  /* 0xc1b80000ff277808 */ /* 0x000fe20001800000 */
[----:B------:R-:W-:Y:S01]  /*b1b0*/  IMAD.MOV.U32 R82, RZ, RZ, R53 ;  /* 0x000000ffff527224 */ /* 0x000fe200078e0035 */
[----:B------:R-:W-:Y:S01]  /*b1c0*/  FSETP.GEU.AND P3, PT, |R191|, 1.175494350822287508e-38, PT ;  /* 0x00800000bf00780b */ /* 0x000fe20003f6e200 */
[----:B------:R-:W-:Y:S01]  /*b1d0*/  IMAD R34, R29, 0x8, R32 ;  /* 0x000000081d227824 */ /* 0x000fe200078e0220 */
[----:B------:R-:W-:Y:S01]  /*b1e0*/  LOP3.LUT R9, R6, 0x1c60, R9, 0x78, !PT ;  /* 0x00001c6006097812 */ /* 0x000fe200078e7809 */
[----:B------:R-:W-:Y:S01]  /*b1f0*/  @P1 FMUL R91, R91, 0.25 ;  /* 0x3e8000005b5b1820 */ /* 0x000fe20000400000 */
[----:B------:R-:W-:Y:S01]  /*b200*/  LEA R42, R7, UR6, 0xa ;  /* 0x00000006072a7c11 */ /* 0x000fe2000f8e50ff */
[----:B------:R-:W-:Y:S01]  /*b210*/  IMAD R36, R29, 0x8, R34 ;  /* 0x000000081d247824 */ /* 0x000fe200078e0222 */
[----:B------:R-:W-:Y:S01]  /*b220*/  FSEL R31, R31, R197, !P2 ;  /* 0x000000c51f1f7208 */ /* 0x000fe20005000000 */
[----:B------:R-:W-:Y:S01]  /*b230*/  @P1 FMUL R90, R90, 0.25 ;  /* 0x3e8000005a5a1820 */ /* 0x000fe20000400000 */
[----:B------:R-:W-:Y:S01]  /*b240*/  IADD3 R44, R35, -0x3f3504f3, RZ ;  /* 0xc0cafb0d232c7810 */ /* 0x000fe20007ffe0ff */
[----:B------:R-:W-:Y:S01]  /*b250*/  @P1 FMUL R71, R71, 0.25 ;  /* 0x3e80000047471820 */ /* 0x000fe20000400000 */
[----:B------:R-:W-:Y:S01]  /*b260*/  LEA R38, R29, R36, 0x3 ;  /* 0x000000241d267211 */ /* 0x000fe200078e18ff */
[----:B------:R-:W-:Y:S01]  /*b270*/  @P1 FMUL R79, R79, 0.25 ;  /* 0x3e8000004f4f1820 */ /* 0x000fe20000400000 */
[----:B------:R-:W-:Y:S01]  /*b280*/  FSETP.GEU.AND P5, PT, R191, 1.175494350822287508e-38, PT ;  /* 0x00800000bf00780b */ /* 0x000fe20003fae000 */
[----:B------:R-:W-:Y:S01]  /*b290*/  @P1 FMUL R18, R18, 0.25 ;  /* 0x3e80000012121820 */ /* 0x000fe20000400000 */
[----:B------:R-:W-:Y:S01]  /*b2a0*/  IADD3 R42, R9, R42, RZ ;  /* 0x0000002a092a7210 */ /* 0x000fe20007ffe0ff */
[----:B------:R-:W-:Y:S01]  /*b2b0*/  @P1 FMUL R59, R59, 0.25 ;  /* 0x3e8000003b3b1820 */ /* 0x000fe20000400000 */
[----:B------:R-:W-:Y:S01]  /*b2c0*/  MOV R144, R64 ;  /* 0x0000004000907202 */ /* 0x000fe20000000f00 */
[----:B------:R-:W-:Y:S01]  /*b2d0*/  IMAD R64, R29, 0x8, R38 ;  /* 0x000000081d407824 */ /* 0x000fe200078e0226 */
[----:B------:R-:W-:Y:S01]  /*b2e0*/  IADD3 R9, R31, -0x3f3504f3, RZ ;  /* 0xc0cafb0d1f097810 */ /* 0x000fe20007ffe0ff */
[----:B------:R-:W-:Y:S01]  /*b2f0*/  @P1 FMUL R55, R55, 0.25 ;  /* 0x3e80000037371820 */ /* 0x000fe20000400000 */
[----:B------:R-:W-:Y:S01]  /*b300*/  LOP3.LUT R44, R44, 0xff800000, RZ, 0xc0, !PT ;  /* 0xff8000002c2c7812 */ /* 0x000fe200078ec0ff */
[----:B------:R-:W-:Y:S01]  /*b310*/  @P1 FMUL R124, R124, 0.25 ;  /* 0x3e8000007c7c1820 */ /* 0x000fe20000400000 */
[----:B------:R-:W-:Y:S01]  /*b320*/  MOV R150, R84 ;  /* 0x0000005400967202 */ /* 0x000fe20000000f00 */
[----:B------:R-:W-:Y:S01]  /*b330*/  @P1 FMUL R75, R75, 0.25 ;  /* 0x3e8000004b4b1820 */ /* 0x000fe20000400000 */
[----:B------:R-:W-:Y:S01]  /*b340*/  MOV R128, R102 ;  /* 0x0000006600807202 */ /* 0x000fe20000000f00 */
[----:B------:R-:W-:Y:S01]  /*b350*/  @P1 FMUL R103, R103, 0.25 ;  /* 0x3e80000067671820 */ /* 0x000fe20000400000 */
[----:B------:R-:W-:Y:S01]  /*b360*/  FSEL R46, R46, R191, !P5 ;  /* 0x000000bf2e2e7208 */ /* 0x000fe20006800000 */
[----:B------:R-:W-:Y:S01]  /*b370*/  @P1 FMUL R191, R191, 0.25 ;  /* 0x3e800000bfbf1820 */ /* 0x000fe20000400000 */
[----:B------:R-:W-:Y:S01]  /*b380*/  MOV R146, R86 ;  /* 0x0000005600927202 */ /* 0x000fe20000000f00 */
[----:B------:R-:W-:Y:S01]  /*b390*/  IMAD.MOV.U32 R86, RZ, RZ, R74 ;  /* 0x000000ffff567224 */ /* 0x000fe200078e004a */
[----:B------:R-:W-:Y:S01]  /*b3a0*/  MOV R122, R51 ;  /* 0x00000033007a7202 */ /* 0x000fe20000000f00 */
[----:B------:R-:W-:Y:S01]  /*b3b0*/  @!P3 FMUL R191, R191, 16777216 ;  /* 0x4b800000bfbfb820 */ /* 0x000fe20000400000 */
[----:B------:R-:W-:Y:S01]  /*b3c0*/  MOV R84, R52 ;  /* 0x0000003400547202 */ /* 0x000fe20000000f00 */
[----:B------:R-:W-:Y:S01]  /*b3d0*/  IMAD.MOV.U32 R52, RZ, RZ, R70 ;  /* 0x000000ffff347224 */ /* 0x000fe200078e0046 */
[----:B------:R-:W-:Y:S01]  /*b3e0*/  MOV R22, R54 ;  /* 0x0000003600167202 */ /* 0x000fe20000000f00 */
[----:B------:R-:W-:Y:S01]  /*b3f0*/  @P1 FMUL R122, R122, 0.25 ;  /* 0x3e8000007a7a1820 */ /* 0x000fe20000400000 */
[----:B------:R-:W-:Y:S01]  /*b400*/  MOV R102, R58 ;  /* 0x0000003a00667202 */ /* 0x000fe20000000f00 */
[----:B------:R-:W-:Y:S01]  /*b410*/  @P1 FMUL R52, R52, 0.25 ;  /* 0x3e80000034341820 */ /* 0x000fe20000400000 */
[----:B------:R-:W-:Y:S01]  /*b420*/  LOP3.LUT R24, R9, 0xff800000, RZ, 0xc0, !PT ;  /* 0xff80000009187812 */ /* 0x000fe200078ec0ff */
[----:B------:R-:W-:Y:S01]  /*b430*/  @P1 FMUL R22, R22, 0.25 ;  /* 0x3e80000016161820 */ /* 0x000fe20000400000 */
[----:B------:R-:W-:Y:S01]  /*b440*/  MOV R138, R60 ;  /* 0x0000003c008a7202 */ /* 0x000fe20000000f00 */
[----:B------:R-:W-:Y:S01]  /*b450*/  @P1 FMUL R102, R102, 0.25 ;  /* 0x3e80000066661820 */ /* 0x000fe20000400000 */
[----:B------:R-:W-:Y:S01]  /*b460*/  FSEL R40, RZ, -23, P4 ;  /* 0xc1b80000ff287808 */ /* 0x000fe20002000000 */
[----:B------:R-:W-:Y:S01]  /*b470*/  @P1 FMUL R86, R86, 0.25 ;  /* 0x3e80000056561820 */ /* 0x000fe20000400000 */
[----:B------:R-:W-:Y:S01]  /*b480*/  I2FP.F32.S32 R9, R44 ;  /* 0x0000002c00097245 */ /* 0x000fe20000201400 */
[----:B------:R-:W-:Y:S01]  /*b490*/  @P1 FMUL R128, R128, 0.25 ;  /* 0x3e80000080801820 */ /* 0x000fe20000400000 */
[----:B------:R-:W-:Y:S01]  /*b4a0*/  LEA R60, R29, R64, 0x3 ;  /* 0x000000401d3c7211 */ /* 0x000fe200078e18ff */
[----:B------:R-:W-:Y:S01]  /*b4b0*/  @!P3 FMUL R91, R91, 16777216 ;  /* 0x4b8000005b5bb820 */ /* 0x000fe20000400000 */
[----:B------:R-:W-:Y:S01]  /*b4c0*/  FSEL R37, RZ, -23, P2 ;  /* 0xc1b80000ff257808 */ /* 0x000fe20001000000 */
[----:B------:R-:W-:Y:S01]  /*b4d0*/  FFMA.FTZ R40, R9, 1.1920928955078125e-07, R40 ;  /* 0x3400000009287823 */ /* 0x000fe20000010028 */
[----:B------:R-:W-:Y:S01]  /*b4e0*/  FSETP.GT.AND P2, PT, |R193|, 8.50705917302346158658e+37, PT ;  /* 0x7e800000c100780b */ /* 0x000fe20003f44200 */
[----:B------:R-:W0:Y:S01]  /*b4f0*/  MUFU.RCP R9, R191 ;  /* 0x000000bf00097308 */ /* 0x000e220000001000 */
[----:B------:R-:W-:Y:S01]  /*b500*/  MOV R108, R62 ;  /* 0x0000003e006c7202 */ /* 0x000fe20000000f00 */
[----:B------:R-:W-:-:S02]  /*b510*/  IMAD R62, R29, 0x8, R60 ;  /* 0x000000081d3e7824 */ /* 0x000fc400078e023c */
[----:B------:R-:W-:Y:S01]  /*b520*/  @!P3 FMUL R90, R90, 16777216 ;  /* 0x4b8000005a5ab820 */ /* 0x000fe20000400000 */
        /* <DEDUP_REMOVED lines=14> */
[----:B------:R-:W-:Y:S01]  /*b610*/  FSETP.GEU.AND P3, PT, |R193|, 1.175494350822287508e-38, PT ;  /* 0x00800000c100780b */ /* 0x000fe20003f6e200 */
[----:B------:R-:W-:Y:S01]  /*b620*/  IMAD.MOV.U32 R116, RZ, RZ, R57 ;  /* 0x000000ffff747224 */ /* 0x000fe200078e0039 */
[----:B------:R-:W-:Y:S01]  /*b630*/  MOV R134, R66 ;  /* 0x0000004200867202 */ /* 0x000fe20000000f00 */
[----:B------:R-:W-:Y:S01]  /*b640*/  IMAD.MOV.U32 R16, RZ, RZ, R68 ;  /* 0x000000ffff107224 */ /* 0x000fe200078e0044 */
[----:B------:R-:W-:Y:S01]  /*b650*/  LEA R66, R29, R62, 0x3 ;  /* 0x0000003e1d427211 */ /* 0x000fe200078e18ff */
[----:B------:R-:W-:Y:S01]  /*b660*/  @P2 FMUL R193, R193, 0.25 ;  /* 0x3e800000c1c12820 */ /* 0x000fe20000400000 */
[----:B------:R-:W-:Y:S01]  /*b670*/  MOV R152, R98 ;  /* 0x0000006200987202 */ /* 0x000fe20000000f00 */
[----:B------:R-:W-:Y:S01]  /*b680*/  @P2 FMUL R89, R89, 0.25 ;  /* 0x3e80000059592820 */ /* 0x000fe20000400000 */
[----:B------:R-:W-:Y:S01]  /*b690*/  MOV R98, R72 ;  /* 0x0000004800627202 */ /* 0x000fe20000000f00 */
[C---:B------:R-:W-:Y:S01]  /*b6a0*/  IMAD R72, R29.reuse, 0x8, R66 ;  /* 0x000000081d487824 */ /* 0x040fe200078e0242 */
[----:B------:R-:W-:Y:S01]  /*b6b0*/  MOV R130, R110 ;  /* 0x0000006e00827202 */ /* 0x000fe20000000f00 */
[----:B------:R-:W-:Y:S01]  /*b6c0*/  IMAD.MOV.U32 R110, RZ, RZ, R100 ;  /* 0x000000ffff6e7224 */ /* 0x000fe200078e0064 */
[----:B------:R-:W-:Y:S01]  /*b6d0*/  MOV R118, R49 ;  /* 0x0000003100767202 */ /* 0x000fe20000000f00 */
[----:B------:R-:W-:Y:S01]  /*b6e0*/  IMAD R74, R29, 0x8, R72 ;  /* 0x000000081d4a7824 */ /* 0x000fe200078e0248 */
[----:B------:R-:W-:Y:S01]  /*b6f0*/  MOV R114, R56 ;  /* 0x0000003800727202 */ /* 0x000fe20000000f00 */
[----:B------:R-:W-:Y:S01]  /*b700*/  @P2 FMUL R16, R16, 0.25 ;  /* 0x3e80000010102820 */ /* 0x000fe20000400000 */
[----:B------:R-:W-:Y:S01]  /*b710*/  MOV R20, R76 ;  /* 0x0000004c00147202 */ /* 0x000fe20000000f00 */
[----:B------:R-:W-:Y:S01]  /*b720*/  @P2 FMUL R77, R77, 0.25 ;  /* 0x3e8000004d4d2820 */ /* 0x000fe20000400000 */
[----:B------:R-:W-:Y:S01]  /*b730*/  MOV R54, R69 ;  /* 0x0000004500367202 */ /* 0x000fe20000000f00 */
[----:B------:R-:W-:Y:S01]  /*b740*/  @P2 FMUL R116, R116, 0.25 ;  /* 0x3e80000074742820 */ /* 0x000fe20000400000 */
[----:B------:R-:W-:Y:S01]  /*b750*/  MOV R26, R88 ;  /* 0x00000058001a7202 */ /* 0x000fe20000000f00 */
[----:B------:R-:W-:Y:S01]  /*b760*/  @P2 FMUL R20, R20, 0.25 ;  /* 0x3e80000014142820 */ /* 0x000fe20000400000 */
        /* <DEDUP_REMOVED lines=8> */
[----:B------:R-:W-:Y:S01]  /*b7f0*/  @!P3 FMUL R193, R193, 16777216 ;  /* 0x4b800000c1c1b820 */ /* 0x000fe20000400000 */
[----:B------:R-:W-:Y:S01]  /*b800*/  @P2 FMUL R98, R98, 0.25 ;  /* 0x3e80000062622820 */ /* 0x000fe20000400000 */
[----:B------:R-:W-:Y:S01]  /*b810*/  @P2 FMUL R101, R101, 0.25 ;  /* 0x3e80000065652820 */ /* 0x000fe20000400000 */
[----:B------:R-:W-:Y:S01]  /*b820*/  @P2 FMUL R110, R110, 0.25 ;  /* 0x3e8000006e6e2820 */ /* 0x000fe20000400000 */
[----:B------:R-:W-:Y:S01]  /*b830*/  FSETP.GT.AND P1, PT, |R195|, 8.50705917302346158658e+37, PT ;  /* 0x7e800000c300780b */ /* 0x000fe20003f24200 */
[----:B------:R-:W-:-:S02]  /*b840*/  IMAD.MOV.U32 R132, RZ, RZ, R67 ;  /* 0x000000ffff847224 */ /* 0x000fc400078e0043 */
[C---:B0-----:R-:W-:Y:S01]  /*b850*/  FMUL R100, R9.reuse, R59 ;  /* 0x0000003b09647220 */ /* 0x041fe20000400000 */
[----:B------:R-:W-:Y:S02]  /*b860*/  IMAD.MOV.U32 R136, RZ, RZ, R61 ;  /* 0x000000ffff887224 */ /* 0x000fe400078e003d */
[----:B------:R-:W-:Y:S01]  /*b870*/  FMUL R27, R9, R91 ;  /* 0x0000005b091b7220 */ /* 0x000fe20000400000 */
[----:B------:R-:W-:Y:S02]  /*b880*/  IMAD R56, R29, 0x8, R74 ;  /* 0x000000081d387824 */ /* 0x000fe400078e024a */
        /* <DEDUP_REMOVED lines=14> */
[----:B------:R-:W-:Y:S01]  /*b970*/  @!P3 FMUL R89, R89, 16777216 ;  /* 0x4b8000005959b820 */ /* 0x000fe20000400000 */
[----:B------:R-:W0:Y:S01]  /*b980*/  MUFU.RCP R9, R193 ;  /* 0x000000c100097308 */ /* 0x000e220000001000 */
        /* <DEDUP_REMOVED lines=15> */
[C---:B------:R-:W-:Y:S01]  /*ba80*/  FSETP.GEU.AND P3, PT, |R195|.reuse, 1.175494350822287508e-38, PT ;  /* 0x00800000c300780b */ /* 0x040fe20003f6e200 */
[----:B------:R-:W-:Y:S01]  /*ba90*/  @P1 FMUL R195, R195, 0.25 ;  /* 0x3e800000c3c31820 */ /* 0x000fe20000400000 */
[----:B------:R-:W-:Y:S01]  /*baa0*/  LEA R76, R29, R56, 0x3 ;  /* 0x000000381d4c7211 */ /* 0x000fe200078e18ff */
[----:B------:R-:W-:Y:S01]  /*bab0*/  IMAD.MOV.U32 R142, RZ, RZ, R65 ;  /* 0x000000ffff8e7224 */ /* 0x000fe200078e0041 */
[----:B------:R-:W-:Y:S01]  /*bac0*/  SHF.L.U32 R10, R243, 0x4, RZ ;  /* 0x00000004f30a7819 */ /* 0x000fe200000006ff */
[----:B0-----:R-:W-:Y:S01]  /*bad0*/  FMUL R25, R9, R89 ;  /* 0x0000005909197220 */ /* 0x001fe20000400000 */
[----:B------:R-:W-:Y:S01]  /*bae0*/  LEA R78, R29, R76, 0x3 ;  /* 0x0000004c1d4e7211 */ /* 0x000fe200078e18ff */
[----:B------:R-:W-:Y:S01]  /*baf0*/  FMUL R26, R9, R26 ;  /* 0x0000001a091a7220 */ /* 0x000fe20000400000 */
[----:B------:R-:W-:Y:S01]  /*bb00*/  MOV R158, R106 ;  /* 0x0000006a009e7202 */ /* 0x000fe20000000f00 */
[----:B------:R-:W-:Y:S01]  /*bb10*/  IMAD.MOV.U32 R106, RZ, RZ, R63 ;  /* 0x000000ffff6a7224 */ /* 0x000fe200078e003f */
[----:B------:R-:W-:Y:S01]  /*bb20*/  LEA R68, R29, R78, 0x3 ;  /* 0x0000004e1d447211 */ /* 0x000fe200078e18ff */
[----:B------:R-:W-:Y:S01]  /*bb30*/  FMUL R54, R9, R54 ;  /* 0x0000003609367220 */ /* 0x000fe20000400000 */
[----:B------:R-:W-:Y:S01]  /*bb40*/  MOV R154, R83 ;  /* 0x00000053009a7202 */ /* 0x000fe20000000f00 */
[----:B------:R-:W-:Y:S01]  /*bb50*/  @!P3 FMUL R195, R195, 16777216 ;  /* 0x4b800000c3c3b820 */ /* 0x000fe20000400000 */
[----:B------:R-:W-:Y:S01]  /*bb60*/  FMUL R49, R9, R16 ;  /* 0x0000001009317220 */ /* 0x000fe20000400000 */
[----:B------:R-:W-:-:S02]  /*bb70*/  IMAD R58, R29, 0x8, R68 ;  /* 0x000000081d3a7824 */ /* 0x000fc400078e0244 */
        /* <DEDUP_REMOVED lines=12> */
[----:B------:R-:W-:Y:S01]  /*bc40*/  FSETP.GT.AND P2, PT, |R197|, 8.50705917302346158658e+37, PT ;  /* 0x7e800000c500780b */ /* 0x000fe20003f44200 */
[----:B------:R-:W0:Y:S01]  /*bc50*/  MUFU.RCP R9, R195 ;  /* 0x000000c300097308 */ /* 0x000e220000001000 */
[----:B------:R-:W-:Y:S01]  /*bc60*/  LOP3.LUT R10, R10, 0x70, RZ, 0xc0, !PT ;  /* 0x000000700a0a7812 */ /* 0x000fe200078ec0ff */
[----:B------:R-:W-:Y:S01]  /*bc70*/  @P1 FMUL R106, R106, 0.25 ;  /* 0x3e8000006a6a1820 */ /* 0x000fe20000400000 */
[----:B-1----:R-:W-:Y:S01]  /*bc80*/  LOP3.LUT R8, R8, 0xff, RZ, 0xc0, !PT ;  /* 0x000000ff08087812 */ /* 0x002fe200078ec0ff */
        /* <DEDUP_REMOVED lines=15> */
[----:B------:R-:W-:Y:S01]  /*bd80*/  IMAD R70, R29, 0x8, R58 ;  /* 0x000000081d467824 */ /* 0x000fe200078e023a */
[C---:B------:R-:W-:Y:S01]  /*bd90*/  FSETP.GEU.AND P1, PT, |R197|.reuse, 1.175494350822287508e-38, PT ;  /* 0x00800000c500780b */ /* 0x040fe20003f2e200 */
[----:B------:R-:W-:Y:S01]  /*bda0*/  VIADD R10, R10, UR6 ;  /* 0x000000060a0a7c36 */ /* 0x000fe20008000000 */
[----:B------:R-:W-:Y:S01]  /*bdb0*/  ISETP.GE.U32.AND P0, PT, R8, 0x20, PT ;  /* 0x000000200800780c */ /* 0x000fe20003f06070 */
[----:B------:R-:W-:Y:S01]  /*bdc0*/  @P2 FMUL R197, R197, 0.25 ;  /* 0x3e800000c5c52820 */ /* 0x000fe20000400000 */
[----:B------:R-:W-:Y:S01]  /*bdd0*/  MOV R8, R80 ;  /* 0x0000005000087202 */ /* 0x000fe20000000f00 */
[----:B------:R-:W-:Y:S01]  /*bde0*/  @!P3 FMUL R130, R130, 16777216 ;  /* 0x4b8000008282b820 */ /* 0x000fe20000400000 */
[----:B------:R-:W-:Y:S01]  /*bdf0*/  LEA R80, R29, R70, 0x3 ;  /* 0x000000461d507211 */ /* 0x000fe200078e18ff */
[----:B------:R-:W-:Y:S01]  /*be00*/  @!P3 FMUL R108, R108, 16777216 ;  /* 0x4b8000006c6cb820 */ /* 0x000fe20000400000 */
[----:B------:R-:W-:Y:S01]  /*be10*/  LEA.HI R7, R7, R10, RZ, 0x1f ;  /* 0x0000000a07077211 */ /* 0x000fe200078ff8ff */
[----:B------:R-:W-:Y:S01]  /*be20*/  @!P3 FMUL R132, R132, 16777216 ;  /* 0x4b8000008484b820 */ /* 0x000fe20000400000 */
[----:B------:R-:W-:Y:S01]  /*be30*/  I2FP.F32.S32 R10, R24 ;  /* 0x00000018000a7245 */ /* 0x000fe20000201400 */
        /* <DEDUP_REMOVED lines=14> */
[----:B------:R-:W-:Y:S01]  /*bf20*/  FFMA.FTZ R37, R10, 1.1920928955078125e-07, R37 ;  /* 0x340000000a257823 */ /* 0x000fe20000010025 */
[----:B------:R-:W-:Y:S01]  /*bf30*/  @!P1 FMUL R197, R197, 16777216 ;  /* 0x4b800000c5c59820 */ /* 0x000fe20000400000 */
[----:B0-----:R-:W-:Y:S01]  /*bf40*/  FMUL R10, R9, R130 ;  /* 0x00000082090a7220 */ /* 0x001fe20000400000 */
[----:B------:R-:W-:Y:S01]  /*bf50*/  IMAD.MOV.U32 R148, RZ, RZ, R85 ;  /* 0x000000ffff947224 */ /* 0x000fe200078e0055 */
[----:B------:R-:W-:Y:S01]  /*bf60*/  LEA R86, R29, R88, 0x3 ;  /* 0x000000581d567211 */ /* 0x000fe200078e18ff */
        /* <DEDUP_REMOVED lines=15> */
[----:B------:R-:W-:Y:S01]  /*c060*/  IMAD R82, R29, 0x8, R86 ;  /* 0x000000081d527824 */ /* 0x000fe200078e0256 */
[----:B------:R-:W0:Y:S01]  /*c070*/  MUFU.RCP R9, R197 ;  /* 0x000000c500097308 */ /* 0x000e220000001000 */
[----:B------:R-:W-:Y:S01]  /*c080*/  @P2 FMUL R92, R92, 0.25 ;  /* 0x3e8000005c5c2820 */ /* 0x000fe20000400000 */
[----:B------:R-:W-:Y:S01]  /*c090*/  @P2 FMUL R96, R96, 0.25 ;  /* 0x3e80000060602820 */ /* 0x000fe20000400000 */
[----:B------:R-:W-:Y:S01]  /*c0a0*/  @P2 FMUL R97, R97, 0.25 ;  /* 0x3e80000061612820 */ /* 0x000fe20000400000 */
[----:B------:R-:W-:Y:S01]  /*c0b0*/  LEA R84, R29, R82, 0x3 ;  /* 0x000000521d547211 */ /* 0x000fe200078e18ff */
[----:B------:R-:W-:Y:S01]  /*c0c0*/  @!P1 FMUL R92, R92, 16777216 ;  /* 0x4b8000005c5c9820 */ /* 0x000fe20000400000 */
[----:B------:R-:W-:Y:S01]  /*c0d0*/  @P2 FMUL R81, R81, 0.25 ;  /* 0x3e80000051512820 */ /* 0x000fe20000400000 */
[----:B------:R-:W-:-:S02]  /*c0e0*/  VIADD R48, R33, 0xc0cafb0d ;  /* 0xc0cafb0d21307836 */ /* 0x000fc40000000000 */
[----:B------:R-:W-:Y:S01]  /*c0f0*/  @!P1 FMUL R96, R96, 16777216 ;  /* 0x4b80000060609820 */ /* 0x000fe20000400000 */
[----:B------:R-:W-:Y:S02]  /*c100*/  IMAD R94, R29, 0x8, R84 ;  /* 0x000000081d5e7824 */ /* 0x000fe400078e0254 */
[----:B------:R-:W-:Y:S01]  /*c110*/  @P2 FMUL R136, R136, 0.25 ;  /* 0x3e80000088882820 */ /* 0x000fe20000400000 */
[----:B------:R-:W-:Y:S02]  /*c120*/  VIADD R43, R46, 0xc0cafb0d ;  /* 0xc0cafb0d2e2b7836 */ /* 0x000fe40000000000 */
[----:B------:R-:W-:Y:S01]  /*c130*/  @P2 FMUL R109, R109, 0.25 ;  /* 0x3e8000006d6d2820 */ /* 0x000fe20000400000 */
[----:B------:R-:W-:Y:S01]  /*c140*/  @!P1 FMUL R97, R97, 16777216 ;  /* 0x4b80000061619820 */ /* 0x000fe20000400000 */
[----:B------:R-:W-:Y:S01]  /*c150*/  @!P1 FMUL R81, R81, 16777216 ;  /* 0x4b80000051519820 */ /* 0x000fe20000400000 */
[----:B------:R-:W-:Y:S01]  /*c160*/  LOP3.LUT R48, R48, 0xff800000, RZ, 0xc0, !PT ;  /* 0xff80000030307812 */ /* 0x000fe200078ec0ff */
[----:B------:R-:W-:Y:S01]  /*c170*/  @P2 FMUL R8, R8, 0.25 ;  /* 0x3e80000008082820 */ /* 0x000fe20000400000 */
[----:B0-----:R-:W-:Y:S01]  /*c180*/  FMUL R89, R9, R92 ;  /* 0x0000005c09597220 */ /* 0x001fe20000400000 */
[----:B------:R-:W-:Y:S01]  /*c190*/  LEA R92, R29, R94, 0x3 ;  /* 0x0000005e1d5c7211 */ /* 0x000fe200078e18ff */
[----:B------:R-:W-:Y:S01]  /*c1a0*/  FMUL R13, R9, R96 ;  /* 0x00000060090d7220 */ /* 0x000fe20000400000 */
[----:B------:R-:W-:Y:S01]  /*c1b0*/  LOP3.LUT R43, R43, 0xff800000, RZ, 0xc0, !PT ;  /* 0xff8000002b2b7812 */ /* 0x000fe200078ec0ff */
[----:B------:R-:W-:Y:S01]  /*c1c0*/  @!P1 FMUL R136, R136, 16777216 ;  /* 0x4b80000088889820 */ /* 0x000fe20000400000 */
[----:B------:R-:W-:Y:S01]  /*c1d0*/  @!P1 FMUL R109, R109, 16777216 ;  /* 0x4b8000006d6d9820 */ /* 0x000fe20000400000 */
[C---:B------:R-:W-:Y:S01]  /*c1e0*/  FMUL R21, R9.reuse, R97 ;  /* 0x0000006109157220 */ /* 0x040fe20000400000 */
[----:B------:R-:W-:Y:S01]  /*c1f0*/  FMUL R96, R9, R81 ;  /* 0x0000005109607220 */ /* 0x000fe20000400000 */
[----:B------:R-:W-:Y:S01]  /*c200*/  F2FP.F16.F32.PACK_AB R17, R17, R90 ;  /* 0x0000005a1111723e */ /* 0x000fe200000000ff */
[----:B------:R-:W-:Y:S01]  /*c210*/  @P2 FMUL R138, R138, 0.25 ;  /* 0x3e8000008a8a2820 */ /* 0x000fe20000400000 */
[----:B------:R-:W-:Y:S01]  /*c220*/  @P2 FMUL R140, R140, 0.25 ;  /* 0x3e8000008c8c2820 */ /* 0x000fe20000400000 */
[----:B------:R-:W-:Y:S01]  /*c230*/  @P2 FMUL R144, R144, 0.25 ;  /* 0x3e80000090902820 */ /* 0x000fe20000400000 */
[----:B------:R-:W-:Y:S01]  /*c240*/  @P2 FMUL R150, R150, 0.25 ;  /* 0x3e80000096962820 */ /* 0x000fe20000400000 */
[----:B------:R-:W-:Y:S01]  /*c250*/  @P2 FMUL R104, R104, 0.25 ;  /* 0x3e80000068682820 */ /* 0x000fe20000400000 */
[----:B------:R-:W-:Y:S01]  /*c260*/  IMAD R90, R29, 0x8, R92 ;  /* 0x000000081d5a7824 */ /* 0x000fe200078e025c */
[----:B------:R-:W-:Y:S01]  /*c270*/  FSEL R41, RZ, -23, P5 ;  /* 0xc1b80000ff297808 */ /* 0x000fe20002800000 */
[----:B------:R-:W-:Y:S01]  /*c280*/  @!P1 FMUL R8, R8, 16777216 ;  /* 0x4b80000008089820 */ /* 0x000fe20000400000 */
[----:B------:R-:W-:Y:S01]  /*c290*/  I2FP.F32.S32 R12, R48 ;  /* 0x00000030000c7245 */ /* 0x000fe20000201400 */
[C---:B------:R-:W-:Y:S01]  /*c2a0*/  FMUL R23, R9.reuse, R136 ;  /* 0x0000008809177220 */ /* 0x040fe20000400000 */
[----:B------:R-:W-:Y:S01]  /*c2b0*/  I2FP.F32.S32 R14, R43 ;  /* 0x0000002b000e7245 */ /* 0x000fe20000201400 */
[----:B------:R-:W-:Y:S01]  /*c2c0*/  FMUL R98, R9, R109 ;  /* 0x0000006d09627220 */ /* 0x000fe20000400000 */
[----:B------:R-:W-:Y:S01]  /*c2d0*/  @P2 FMUL R142, R142, 0.25 ;  /* 0x3e8000008e8e2820 */ /* 0x000fe20000400000 */
[----:B------:R-:W-:Y:S01]  /*c2e0*/  @P2 FMUL R148, R148, 0.25 ;  /* 0x3e80000094942820 */ /* 0x000fe20000400000 */
[----:B------:R-:W-:Y:S01]  /*c2f0*/  @P2 FMUL R105, R105, 0.25 ;  /* 0x3e80000069692820 */ /* 0x000fe20000400000 */
[----:B------:R-:W-:Y:S01]  /*c300*/  @P2 FMUL R93, R93, 0.25 ;  /* 0x3e8000005d5d2820 */ /* 0x000fe20000400000 */
[----:B------:R-:W-:Y:S01]  /*c310*/  @!P1 FMUL R138, R138, 16777216 ;  /* 0x4b8000008a8a9820 */ /* 0x000fe20000400000 */
[----:B------:R-:W-:Y:S01]  /*c320*/  @!P1 FMUL R140, R140, 16777216 ;  /* 0x4b8000008c8c9820 */ /* 0x000fe20000400000 */
[----:B------:R-:W-:Y:S01]  /*c330*/  @!P1 FMUL R144, R144, 16777216 ;  /* 0x4b80000090909820 */ /* 0x000fe20000400000 */
[----:B------:R-:W-:Y:S01]  /*c340*/  @!P1 FMUL R150, R150, 16777216 ;  /* 0x4b80000096969820 */ /* 0x000fe20000400000 */
[----:B------:R-:W-:Y:S01]  /*c350*/  @!P1 FMUL R104, R104, 16777216 ;  /* 0x4b80000068689820 */ /* 0x000fe20000400000 */
[----:B------:R-:W-:Y:S01]  /*c360*/  F2FP.F16.F32.PACK_AB R21, R21, R96 ;  /* 0x000000601515723e */ /* 0x000fe200000000ff */
[----:B------:R-:W-:Y:S01]  /*c370*/  FFMA.FTZ R39, R12, 1.1920928955078125e-07, R39 ;  /* 0x340000000c277823 */ /* 0x000fe20000010027 */
[----:B------:R-:W-:Y:S01]  /*c380*/  LEA R96, R29, R90, 0x3 ;  /* 0x0000005a1d607211 */ /* 0x000fe200078e18ff */
[----:B------:R-:W-:Y:S01]  /*c390*/  FFMA.FTZ R41, R14, 1.1920928955078125e-07, R41 ;  /* 0x340000000e297823 */ /* 0x000fe20000010029 */
[----:B------:R-:W-:Y:S01]  /*c3a0*/  FMUL R8, R9, R8 ;  /* 0x0000000809087220 */ /* 0x000fe20000400000 */
[----:B------:R-:W-:Y:S01]  /*c3b0*/  @!P1 FMUL R142, R142, 16777216 ;  /* 0x4b8000008e8e9820 */ /* 0x000fe20000400000 */
[----:B------:R-:W-:Y:S01]  /*c3c0*/  @!P1 FMUL R148, R148, 16777216 ;  /* 0x4b80000094949820 */ /* 0x000fe20000400000 */
[----:B------:R-:W-:Y:S01]  /*c3d0*/  @!P1 FMUL R105, R105, 16777216 ;  /* 0x4b80000069699820 */ /* 0x000fe20000400000 */
[----:B------:R-:W-:Y:S01]  /*c3e0*/  @!P1 FMUL R93, R93, 16777216 ;  /* 0x4b8000005d5d9820 */ /* 0x000fe20000400000 */
[C---:B------:R-:W-:Y:S01]  /*c3f0*/  FMUL R15, R9.reuse, R138 ;  /* 0x0000008a090f7220 */ /* 0x040fe20000400000 */
[C---:B------:R-:W-:Y:S01]  /*c400*/  FMUL R106, R9.reuse, R140 ;  /* 0x0000008c096a7220 */ /* 0x040fe20000400000 */
[C---:B------:R-:W-:Y:S01]  /*c410*/  FMUL R14, R9.reuse, R144 ;  /* 0x00000090090e7220 */ /* 0x040fe20000400000 */
[C---:B------:R-:W-:Y:S01]  /*c420*/  FMUL R79, R9.reuse, R150 ;  /* 0x00000096094f7220 */ /* 0x040fe20000400000 */
[----:B------:R-:W-:Y:S01]  /*c430*/  FMUL R12, R9, R104 ;  /* 0x00000068090c7220 */ /* 0x000fe20000400000 */
[----:B------:R-:W-:Y:S01]  /*c440*/  F2FP.F16.F32.PACK_AB R23, R23, R98 ;  /* 0x000000621717723e */ /* 0x000fe200000000ff */
[----:B------:R-:W-:Y:S01]  /*c450*/  IMAD.IADD R43, R46, 0x1, -R43 ;  /* 0x000000012e2b7824 */ /* 0x000fe200078e0a2b */
[----:B------:R-:W-:Y:S01]  /*c460*/  LEA R98, R29, R96, 0x3 ;  /* 0x000000601d627211 */ /* 0x000fe200078e18ff */
[C---:B------:R-:W-:Y:S01]  /*c470*/  FMUL R22, R9.reuse, R142 ;  /* 0x0000008e09167220 */ /* 0x040fe20000400000 */
[C---:B------:R-:W-:Y:S01]  /*c480*/  FMUL R77, R9.reuse, R148 ;  /* 0x00000094094d7220 */ /* 0x040fe20000400000 */
[C---:B------:R-:W-:Y:S01]  /*c490*/  FMUL R20, R9.reuse, R105 ;  /* 0x0000006909147220 */ /* 0x040fe20000400000 */
[----:B------:R-:W-:Y:S01]  /*c4a0*/  FMUL R93, R9, R93 ;  /* 0x0000005d095d7220 */ /* 0x000fe20000400000 */
[----:B------:R-:W-:Y:S01]  /*c4b0*/  F2FP.F16.F32.PACK_AB R13, R13, R8 ;  /* 0x000000080d0d723e */ /* 0x000fe200000000ff */
[----:B------:R-:W-:Y:S01]  /*c4c0*/  IMAD R104, R29, 0x8, R98 ;  /* 0x000000081d687824 */ /* 0x000fe200078e0262 */
[----:B------:R-:W-:Y:S01]  /*c4d0*/  F2FP.F16.F32.PACK_AB R19, R19, R10 ;  /* 0x0000000a1313723e */ /* 0x000fe200000000ff */
[----:B------:R-:W-:Y:S01]  /*c4e0*/  FADD R43, R43, -1 ;  /* 0xbf8000002b2b7421 */ /* 0x000fe20000000000 */
[----:B------:R-:W-:Y:S01]  /*c4f0*/  F2FP.F16.F32.PACK_AB R12, R12, R89 ;  /* 0x000000590c0c723e */ /* 0x000fe200000000ff */
[----:B------:R-:W-:Y:S01]  /*c500*/  IMAD.IADD R48, R33, 0x1, -R48 ;  /* 0x0000000121307824 */ /* 0x000fe200078e0a30 */
[----:B------:R-:W-:Y:S01]  /*c510*/  F2FP.F16.F32.PACK_AB R14, R14, R79 ;  /* 0x0000004f0e0e723e */ /* 0x000fe200000000ff */
[----:B------:R-:W0:Y:S01]  /*c520*/  S2R R179, SR_CTAID.X ;  /* 0x0000000000b37919 */ /* 0x000e220000002500 */
[----:B------:R-:W-:Y:S01]  /*c530*/  F2FP.F16.F32.PACK_AB R15, R15, R106 ;  /* 0x0000006a0f0f723e */ /* 0x000fe200000000ff */
[----:B------:R-:W-:Y:S01]  /*c540*/  FADD R48, R48, -1 ;  /* 0xbf80000030307421 */ /* 0x000fe20000000000 */
[----:B------:R-:W-:Y:S01]  /*c550*/  F2FP.F16.F32.PACK_AB R8, R85, R134 ;  /* 0x000000865508723e */ /* 0x000fe200000000ff */
[----:B------:R-:W-:Y:S01]  /*c560*/  BAR.SYNC.DEFER_BLOCKING 0x0 ;  /* 0x0000000000007b1d */ /* 0x000fe20000010000 */
[----:B------:R-:W-:-:S02]  /*c570*/  F2FP.F16.F32.PACK_AB R9, R83, R132 ;  /* 0x000000845309723e */ /* 0x000fc400000000ff */
[----:B------:R-:W-:Y:S02]  /*c580*/  F2FP.F16.F32.PACK_AB R10, R73, R130 ;  /* 0x00000082490a723e */ /* 0x000fe400000000ff */
[----:B------:R-:W-:Y:S01]  /*c590*/  F2FP.F16.F32.PACK_AB R11, R11, R108 ;  /* 0x0000006c0b0b723e */ /* 0x000fe200000000ff */
[----:B------:R-:W-:Y:S01]  /*c5a0*/  ULDC.64 UR4, c[0x0][0x270] ;  /* 0x00009c0000047ab9 */ /* 0x000fe20000000a00 */
[----:B------:R-:W-:Y:S01]  /*c5b0*/  MOV R73, 0x3dc6b27f ;  /* 0x3dc6b27f00497802 */ /* 0x000fe20000000f00 */
[----:B------:R-:W1:Y:S01]  /*c5c0*/  S2R R181, SR_TID.X ;  /* 0x0000000000b57919 */ /* 0x000e620000002100 */
[----:B------:R-:W-:Y:S01]  /*c5d0*/  IADD3 R24, R31, -R24, RZ ;  /* 0x800000181f187210 */ /* 0x000fe20007ffe0ff */
[----:B------:R-:W-:Y:S01]  /*c5e0*/  UIMAD UR4, UR7, UR4, URZ ;  /* 0x00000004070472a4 */ /* 0x000fe2000f8e023f */
[----:B------:R-:W-:Y:S02]  /*c5f0*/  F2FP.F16.F32.PACK_AB R16, R16, R87 ;  /* 0x000000571010723e */ /* 0x000fe400000000ff */
[----:B------:R-:W-:Y:S01]  /*c600*/  F2FP.F16.F32.PACK_AB R18, R18, R75 ;  /* 0x0000004b1212723e */ /* 0x000fe200000000ff */
[----:B------:R-:W-:Y:S01]  /*c610*/  USHF.L.U32 UR8, UR4, 0x1, URZ ;  /* 0x0000000104087899 */ /* 0x000fe2000800063f */
[----:B------:R-:W-:-:S02]  /*c620*/  LEA R106, R29, R104, 0x3 ;  /* 0x000000681d6a7211 */ /* 0x000fc400078e18ff */
[----:B------:R-:W-:Y:S02]  /*c630*/  F2FP.F16.F32.PACK_AB R20, R20, R93 ;  /* 0x0000005d1414723e */ /* 0x000fe400000000ff */
[----:B------:R-:W-:Y:S01]  /*c640*/  F2FP.F16.F32.PACK_AB R22, R22, R77 ;  /* 0x0000004d1616723e */ /* 0x000fe200000000ff */
[----:B------:R-:W-:Y:S01]  /*c650*/  IMAD R108, R29, 0x8, R106 ;  /* 0x000000081d6c7824 */ /* 0x000fe200078e026a */
[----:B------:R-:W-:Y:S02]  /*c660*/  IADD3 R44, R35, -R44, RZ ;  /* 0x8000002c232c7210 */ /* 0x000fe40007ffe0ff */
[----:B------:R-:W-:Y:S01]  /*c670*/  F2FP.F16.F32.PACK_AB R27, R27, R50 ;  /* 0x000000321b1b723e */ /* 0x000fe200000000ff */
[----:B------:R2:W-:Y:S01]  /*c680*/  STS.128 [R42], R12 ;  /* 0x0000000c2a007388 */ /* 0x0005e20000000c00 */
[----:B------:R-:W-:Y:S01]  /*c690*/  ISETP.GE.U32.AND P1, PT, R31, 0x7f800000, PT ;  /* 0x7f8000001f00780c */ /* 0x000fe20003f26070 */
[----:B------:R-:W-:Y:S01]  /*c6a0*/  FADD R44, R44, -1 ;  /* 0xbf8000002c2c7421 */ /* 0x000fe20000000000 */
[----:B------:R-:W-:Y:S01]  /*c6b0*/  ISETP.GE.U32.AND P6, PT, R33, 0x7f800000, PT ;  /* 0x7f8000002100780c */ /* 0x000fe20003fc6070 */
[----:B------:R3:W-:Y:S01]  /*c6c0*/  STS.128 [R42+0x280], R8 ;  /* 0x000280082a007388 */ /* 0x0007e20000000c00 */
[----:B------:R-:W-:-:S02]  /*c6d0*/  ISETP.GE.U32.AND P4, PT, R35, 0x7f800000, PT ;  /* 0x7f8000002300780c */ /* 0x000fc40003f86070 */
[----:B0-----:R-:W-:Y:S01]  /*c6e0*/  SHF.L.U32 R179, R179, 0x5, RZ ;  /* 0x00000005b3b37819 */ /* 0x001fe200000006ff */
[----:B------:R0:W-:Y:S01]  /*c6f0*/  STS.128 [R42+0x80], R16 ;  /* 0x000080102a007388 */ /* 0x0001e20000000c00 */
[----:B------:R-:W-:Y:S02]  /*c700*/  ISETP.GE.U32.AND P5, PT, R46, 0x7f800000, PT ;  /* 0x7f8000002e00780c */ /* 0x000fe40003fa6070 */
[----:B------:R-:W-:Y:S01]  /*c710*/  FSETP.NEU.AND P3, PT, R31, RZ, PT ;  /* 0x000000ff1f00720b */ /* 0x000fe20003f6d000 */
[----:B------:R4:W-:Y:S01]  /*c720*/  STS.128 [R42+0x200], R20 ;  /* 0x000200142a007388 */ /* 0x0009e20000000c00 */
[----:B------:R-:W-:Y:S02]  /*c730*/  FSETP.NEU.AND P2, PT, R33, RZ, PT ;  /* 0x000000ff2100720b */ /* 0x000fe40003f4d000 */
[----:B--2---:R-:W-:Y:S01]  /*c740*/  F2FP.F16.F32.PACK_AB R12, R45, R110 ;  /* 0x0000006e2d0c723e */ /* 0x004fe200000000ff */
[----:B------:R-:W-:Y:S01]  /*c750*/  FADD R45, R24, -1 ;  /* 0xbf800000182d7421 */ /* 0x000fe20000000000 */
[----:B------:R-:W-:Y:S01]  /*c760*/  LEA R110, R29, R108, 0x3 ;  /* 0x0000006c1d6e7211 */ /* 0x000fe200078e18ff */
[-C--:B---3--:R-:W-:Y:S01]  /*c770*/  FFMA.FTZ R10, R43, R73.reuse, -0.16845393180847167969 ;  /* 0xbe2c7f302b0a7423 */ /* 0x088fe20000010049 */
[----:B------:R-:W-:Y:S01]  /*c780*/  F2FP.F16.F32.PACK_AB R13, R65, R112 ;  /* 0x00000070410d723e */ /* 0x000fe200000000ff */
[----:B------:R-:W-:-:S02]  /*c790*/  FFMA.FTZ R9, R48, R73, -0.16845393180847167969 ;  /* 0xbe2c7f3030097423 */ /* 0x000fc40000010049 */
[----:B------:R-:W-:Y:S02]  /*c7a0*/  IMAD R112, R29, 0x8, R110 ;  /* 0x000000081d707824 */ /* 0x000fe400078e026e */
[----:B------:R-:W-:Y:S01]  /*c7b0*/  FFMA.FTZ R10, R43, R10, 0.1716887056827545166 ;  /* 0x3e2fcf2a2b0a7423 */ /* 0x000fe2000001000a */
[----:B0-----:R-:W-:Y:S01]  /*c7c0*/  FFMA.FTZ R18, R45, R73, -0.16845393180847167969 ;  /* 0xbe2c7f302d127423 */ /* 0x001fe20000010049 */
[----:B------:R-:W-:Y:S01]  /*c7d0*/  FFMA.FTZ R9, R48, R9, 0.1716887056827545166 ;  /* 0x3e2fcf2a30097423 */ /* 0x000fe20000010009 */
[----:B------:R-:W-:Y:S01]  /*c7e0*/  F2FP.F16.F32.PACK_AB R14, R57, R114 ;  /* 0x00000072390e723e */ /* 0x000fe200000000ff */
[----:B------:R-:W-:Y:S01]  /*c7f0*/  FFMA.FTZ R10, R43, R10, -0.17900948226451873779 ;  /* 0xbe374e432b0a7423 */ /* 0x000fe2000001000a */
[----:B----4-:R-:W-:Y:S01]  /*c800*/  FFMA.FTZ R20, R45, R18, 0.1716887056827545166 ;  /* 0x3e2fcf2a2d147423 */ /* 0x010fe20000010012 */
[----:B------:R-:W-:Y:S01]  /*c810*/  FFMA.FTZ R11, R44, R73, -0.16845393180847167969 ;  /* 0xbe2c7f302c0b7423 */ /* 0x000fe20000010049 */
[----:B------:R-:W-:Y:S01]  /*c820*/  LEA R114, R29, R112, 0x3 ;  /* 0x000000701d727211 */ /* 0x000fe200078e18ff */
[----:B------:R-:W-:Y:S01]  /*c830*/  FFMA.FTZ R10, R43, R10, 0.20512372255325317383 ;  /* 0x3e520bf42b0a7423 */ /* 0x000fe2000001000a */
[----:B------:R-:W-:Y:S01]  /*c840*/  FFMA.FTZ R20, R45, R20, -0.17900948226451873779 ;  /* 0xbe374e432d147423 */ /* 0x000fe20000010014 */
[----:B------:R-:W-:Y:S01]  /*c850*/  FFMA.FTZ R9, R48, R9, -0.17900948226451873779 ;  /* 0xbe374e4330097423 */ /* 0x000fe20000010009 */
[----:B------:R-:W-:Y:S01]  /*c860*/  F2FP.F16.F32.PACK_AB R18, R55, R116 ;  /* 0x000000743712723e */ /* 0x000fe200000000ff */
[----:B------:R-:W-:Y:S01]  /*c870*/  FFMA.FTZ R10, R43, R10, -0.24046532809734344482 ;  /* 0xbe763c8b2b0a7423 */ /* 0x000fe2000001000a */
[----:B------:R-:W-:Y:S01]  /*c880*/  FFMA.FTZ R20, R45, R20, 0.20512372255325317383 ;  /* 0x3e520bf42d147423 */ /* 0x000fe20000010014 */
[----:B------:R-:W-:Y:S01]  /*c890*/  FFMA.FTZ R11, R44, R11, 0.1716887056827545166 ;  /* 0x3e2fcf2a2c0b7423 */ /* 0x000fe2000001000b */
[----:B------:R-:W-:Y:S01]  /*c8a0*/  LEA R116, R29, R114, 0x3 ;  /* 0x000000721d747211 */ /* 0x000fe200078e18ff */
[----:B------:R-:W-:Y:S01]  /*c8b0*/  FFMA.FTZ R10, R43, R10, 0.28857114911079406738 ;  /* 0x3e93bf992b0a7423 */ /* 0x000fe2000001000a */
[----:B------:R-:W-:Y:S01]  /*c8c0*/  FFMA.FTZ R22, R45, R20, -0.24046532809734344482 ;  /* 0xbe763c8b2d167423 */ /* 0x000fe20000010014 */
[----:B------:R-:W-:Y:S01]  /*c8d0*/  FFMA.FTZ R9, R48, R9, 0.20512372255325317383 ;  /* 0x3e520bf430097423 */ /* 0x000fe20000010009 */
[----:B------:R-:W-:Y:S01]  /*c8e0*/  FFMA.FTZ R11, R44, R11, -0.17900948226451873779 ;  /* 0xbe374e432c0b7423 */ /* 0x000fe2000001000b */
[----:B------:R-:W-:Y:S01]  /*c8f0*/  FFMA.FTZ R10, R43, R10, -0.36067417263984680176 ;  /* 0xbeb8aa492b0a7423 */ /* 0x000fe2000001000a */
[----:B------:R-:W-:Y:S01]  /*c900*/  FFMA.FTZ R22, R45, R22, 0.28857114911079406738 ;  /* 0x3e93bf992d167423 */ /* 0x000fe20000010016 */
[----:B------:R-:W-:Y:S01]  /*c910*/  F2FP.F16.F32.PACK_AB R17, R63, R118 ;  /* 0x000000763f11723e */ /* 0x000fe200000000ff */
[----:B------:R-:W-:-:S02]  /*c920*/  IMAD R118, R29, 0x8, R116 ;  /* 0x000000081d767824 */ /* 0x000fc400078e0274 */
[----:B------:R-:W-:Y:S01]  /*c930*/  FFMA.FTZ R10, R43, R10, 0.48089820146560668945 ;  /* 0x3ef6384a2b0a7423 */ /* 0x000fe2000001000a */
[----:B------:R-:W-:Y:S01]  /*c940*/  FFMA.FTZ R8, R45, R22, -0.36067417263984680176 ;  /* 0xbeb8aa492d087423 */ /* 0x000fe20000010016 */
[----:B------:R-:W-:Y:S01]  /*c950*/  FFMA.FTZ R9, R48, R9, -0.24046532809734344482 ;  /* 0xbe763c8b30097423 */ /* 0x000fe20000010009 */
[----:B------:R-:W-:Y:S01]  /*c960*/  FFMA.FTZ R11, R44, R11, 0.20512372255325317383 ;  /* 0x3e520bf42c0b7423 */ /* 0x000fe2000001000b */
[----:B------:R-:W-:Y:S01]  /*c970*/  FFMA.FTZ R10, R43, R10, -0.72134751081466674805 ;  /* 0xbf38aa3b2b0a7423 */ /* 0x000fe2000001000a */
[----:B------:R-:W-:Y:S01]  /*c980*/  F2FP.F16.F32.PACK_AB R16, R71, R120 ;  /* 0x000000784710723e */ /* 0x000fe200000000ff */
[----:B------:R-:W-:Y:S01]  /*c990*/  FFMA.FTZ R8, R45, R8, 0.48089820146560668945 ;  /* 0x3ef6384a2d087423 */ /* 0x000fe20000010008 */
[----:B------:R-:W-:Y:S01]  /*c9a0*/  LEA R120, R29, R118, 0x3 ;  /* 0x000000761d787211 */ /* 0x000fe200078e18ff */
[----:B------:R-:W-:Y:S01]  /*c9b0*/  FFMA.FTZ R9, R48, R9, 0.28857114911079406738 ;  /* 0x3e93bf9930097423 */ /* 0x000fe20000010009 */
[----:B------:R-:W-:Y:S01]  /*c9c0*/  FFMA.FTZ R11, R44, R11, -0.24046532809734344482 ;  /* 0xbe763c8b2c0b7423 */ /* 0x000fe2000001000b */
[----:B------:R-:W-:Y:S01]  /*c9d0*/  FMUL R10, R43, R10 ;  /* 0x0000000a2b0a7220 */ /* 0x000fe20000400000 */
[----:B------:R-:W-:Y:S01]  /*c9e0*/  F2FP.F16.F32.PACK_AB R15, R26, R49 ;  /* 0x000000311a0f723e */ /* 0x000fe200000000ff */
[----:B------:R-:W-:Y:S01]  /*c9f0*/  FFMA.FTZ R8, R45, R8, -0.72134751081466674805 ;  /* 0xbf38aa3b2d087423 */ /* 0x000fe20000010008 */
[----:B------:R-:W-:Y:S01]  /*ca00*/  F2FP.F16.F32.PACK_AB R20, R69, R128 ;  /* 0x000000804514723e */ /* 0x000fe200000000ff */
[----:B------:R-:W-:Y:S01]  /*ca10*/  FFMA.FTZ R9, R48, R9, -0.36067417263984680176 ;  /* 0xbeb8aa4930097423 */ /* 0x000fe20000010009 */
[----:B------:R-:W-:Y:S01]  /*ca20*/  F2FP.F16.F32.PACK_AB R19, R25, R54 ;  /* 0x000000361913723e */ /* 0x000fe200000000ff */
[----:B------:R-:W-:Y:S01]  /*ca30*/  FFMA.FTZ R11, R44, R11, 0.28857114911079406738 ;  /* 0x3e93bf992c0b7423 */ /* 0x000fe2000001000b */
[----:B------:R-:W-:Y:S01]  /*ca40*/  LEA R128, R29, R120, 0x3 ;  /* 0x000000781d807211 */ /* 0x000fe200078e18ff */
[----:B------:R-:W-:Y:S01]  /*ca50*/  FMUL R10, R43, R10 ;  /* 0x0000000a2b0a7220 */ /* 0x000fe20000400000 */
[----:B------:R-:W-:Y:S01]  /*ca60*/  F2FP.F16.F32.PACK_AB R24, R67, R126 ;  /* 0x0000007e4318723e */ /* 0x000fe200000000ff */
[----:B------:R-:W-:Y:S01]  /*ca70*/  FMUL R8, R45, R8 ;  /* 0x000000082d087220 */ /* 0x000fe20000400000 */
[----:B------:R-:W-:Y:S01]  /*ca80*/  F2FP.F16.F32.PACK_AB R21, R61, R124 ;  /* 0x0000007c3d15723e */ /* 0x000fe200000000ff */
[----:B------:R0:W-:Y:S01]  /*ca90*/  STS.128 [R42+0x100], R12 ;  /* 0x0001000c2a007388 */ /* 0x0001e20000000c00 */
[----:B------:R-:W-:Y:S01]  /*caa0*/  F2FP.F16.F32.PACK_AB R25, R59, R122 ;  /* 0x0000007a3b19723e */ /* 0x000fe200000000ff */
[----:B------:R-:W-:Y:S01]  /*cab0*/  FFMA.FTZ R9, R48, R9, 0.48089820146560668945 ;  /* 0x3ef6384a30097423 */ /* 0x000fe20000010009 */
[----:B------:R-:W-:Y:S01]  /*cac0*/  F2FP.F16.F32.PACK_AB R22, R53, R102 ;  /* 0x000000663516723e */ /* 0x000fe200000000ff */
[----:B------:R-:W-:Y:S01]  /*cad0*/  FFMA.FTZ R11, R44, R11, -0.36067417263984680176 ;  /* 0xbeb8aa492c0b7423 */ /* 0x000fe2000001000b */
[----:B------:R-:W-:Y:S01]  /*cae0*/  F2FP.F16.F32.PACK_AB R26, R51, R100 ;  /* 0x00000064331a723e */ /* 0x000fe200000000ff */
[----:B------:R2:W-:Y:S01]  /*caf0*/  STS.128 [R42+0x300], R16 ;  /* 0x000300102a007388 */ /* 0x0005e20000000c00 */
[----:B------:R-:W-:Y:S01]  /*cb00*/  F2FP.F16.F32.PACK_AB R23, R47, R52 ;  /* 0x000000342f17723e */ /* 0x000fe200000000ff */
[----:B------:R-:W-:Y:S01]  /*cb10*/  FFMA.FTZ R10, R43, 1.4426950216293334961, R10 ;  /* 0x3fb8aa3b2b0a7823 */ /* 0x000fe2000001000a */
[C---:B------:R-:W-:Y:S01]  /*cb20*/  FMUL R8, R45.reuse, R8 ;  /* 0x000000082d087220 */ /* 0x040fe20000400000 */
[----:B------:R-:W-:Y:S01]  /*cb30*/  STS.128 [R42+0x380], R24 ;  /* 0x000380182a007388 */ /* 0x000fe20000000c00 */
[----:B------:R-:W-:Y:S01]  /*cb40*/  FFMA.FTZ R9, R48, R9, -0.72134751081466674805 ;  /* 0xbf38aa3b30097423 */ /* 0x000fe20000010009 */
[----:B------:R-:W-:Y:S01]  /*cb50*/  FFMA.FTZ R11, R44, R11, 0.48089820146560668945 ;  /* 0x3ef6384a2c0b7423 */ /* 0x000fe2000001000b */
[----:B------:R-:W-:Y:S01]  /*cb60*/  FFMA.FTZ R8, R45, 1.4426950216293334961, R8 ;  /* 0x3fb8aa3b2d087823 */ /* 0x000fe20000010008 */
[----:B------:R3:W-:Y:S01]  /*cb70*/  STS.128 [R42+0x180], R20 ;  /* 0x000180142a007388 */ /* 0x0007e20000000c00 */
[----:B------:R-:W-:Y:S01]  /*cb80*/  FMUL R9, R48, R9 ;  /* 0x0000000930097220 */ /* 0x000fe20000400000 */
[----:B0-----:R-:W-:-:S02]  /*cb90*/  IMAD R12, R29, 0x8, R128 ;  /* 0x000000081d0c7824 */ /* 0x001fc400078e0280 */
[----:B------:R-:W-:Y:S01]  /*cba0*/  FFMA.FTZ R11, R44, R11, -0.72134751081466674805 ;  /* 0xbf38aa3b2c0b7423 */ /* 0x000fe2000001000b */
[----:B------:R-:W-:Y:S01]  /*cbb0*/  FADD R47, R37, R8 ;  /* 0x00000008252f7221 */ /* 0x000fe20000000000 */
[----:B------:R-:W-:Y:S01]  /*cbc0*/  FMUL R9, R48, R9 ;  /* 0x0000000930097220 */ /* 0x000fe20000400000 */
[----:B------:R-:W-:Y:S01]  /*cbd0*/  @P1 MOV R8, 0x7f800000 ;  /* 0x7f80000000081802 */ /* 0x000fe20000000f00 */
[----:B------:R-:W-:Y:S01]  /*cbe0*/  FMUL R11, R44, R11 ;  /* 0x0000000b2c0b7220 */ /* 0x000fe20000400000 */
[----:B------:R-:W-:Y:S01]  /*cbf0*/  LEA R14, R29, R12, 0x3 ;  /* 0x0000000c1d0e7211 */ /* 0x000fe200078e18ff */
[----:B------:R-:W-:Y:S01]  /*cc00*/  FFMA.FTZ R48, R48, 1.4426950216293334961, R9 ;  /* 0x3fb8aa3b30307823 */ /* 0x000fe20000010009 */
[----:B-1----:R-:W-:Y:S01]  /*cc10*/  LOP3.LUT R179, R179, 0x1f, R181, 0xf8, !PT ;  /* 0x0000001fb3b37812 */ /* 0x002fe200078ef8b5 */
[----:B------:R-:W-:Y:S01]  /*cc20*/  FADD R119, R41, R10 ;  /* 0x0000000a29777221 */ /* 0x000fe20000000000 */
[----:B--2---:R-:W-:Y:S01]  /*cc30*/  LEA R16, R29, R14, 0x3 ;  /* 0x0000000e1d107211 */ /* 0x004fe200078e18ff */
[----:B------:R-:W-:Y:S01]  /*cc40*/  FMUL R11, R44, R11 ;  /* 0x0000000b2c0b7220 */ /* 0x000fe20000400000 */
[----:B------:R-:W-:-:S02]  /*cc50*/  @P6 IMAD.MOV.U32 R10, RZ, RZ, 0x7f800000 ;  /* 0x7f800000ff0a6424 */ /* 0x000fc400078e00ff */
[----:B------:R-:W-:Y:S01]  /*cc60*/  @P1 FFMA.FTZ R47, R31, R8, +INF ;  /* 0x7f8000001f2f1423 */ /* 0x000fe20000010008 */
[----:B---3--:R-:W0:Y:S01]  /*cc70*/  LDC.64 R42, c[0x0][0x228] ;  /* 0x00008a00ff2a7b82 */ /* 0x008e220000000a00 */
[----:B------:R-:W-:Y:S01]  /*cc80*/  LEA R18, R29, R16, 0x3 ;  /* 0x000000101d127211 */ /* 0x000fe200078e18ff */
[----:B------:R-:W-:Y:S02]  /*cc90*/  IMAD R8, R179, UR5, RZ ;  /* 0x00000005b3087c24 */ /* 0x000fe4000f8e02ff */
[----:B------:R-:W-:Y:S01]  /*cca0*/  FADD R115, R39, R48 ;  /* 0x0000003027737221 */ /* 0x000fe20000000000 */
[----:B------:R-:W-:Y:S01]  /*ccb0*/  FFMA.FTZ R11, R44, 1.4426950216293334961, R11 ;  /* 0x3fb8aa3b2c0b7823 */ /* 0x000fe2000001000b */
[----:B------:R-:W-:Y:S01]  /*ccc0*/  LEA R138, R29, R18, 0x3 ;  /* 0x000000121d8a7211 */ /* 0x000fe200078e18ff */
[----:B------:R-:W-:Y:S01]  /*ccd0*/  @P6 FFMA.FTZ R115, R33, R10, +INF ;  /* 0x7f80000021736423 */ /* 0x000fe2000001000a */
[----:B------:R-:W-:Y:S02]  /*cce0*/  @P4 IMAD.MOV.U32 R10, RZ, RZ, 0x7f800000 ;  /* 0x7f800000ff0a4424 */ /* 0x000fe400078e00ff */
[----:B------:R-:W-:Y:S01]  /*ccf0*/  FADD R117, R40, R11 ;  /* 0x0000000b28757221 */ /* 0x000fe20000000000 */
[----:B------:R-:W-:Y:S01]  /*cd00*/  LEA R20, R29, R138, 0x3 ;  /* 0x0000008a1d147211 */ /* 0x000fe200078e18ff */
[C---:B------:R-:W-:Y:S01]  /*cd10*/  IMAD.SHL.U32 R9, R8.reuse, 0x2, RZ ;  /* 0x0000000208097824 */ /* 0x040fe200078e00ff */
[----:B------:R-:W-:Y:S01]  /*cd20*/  UIMAD.WIDE UR4, UR4, 0x2, URZ ;  /* 0x00000002040478a5 */ /* 0x000fe2000f8e023f */
[C---:B------:R-:W-:Y:S01]  /*cd30*/  @P4 FFMA.FTZ R117, R35.reuse, R10, +INF ;  /* 0x7f80000023754423 */ /* 0x040fe2000001000a */
[----:B------:R-:W-:Y:S01]  /*cd40*/  IMAD.HI R8, R8, 0x2, RZ ;  /* 0x0000000208087827 */ /* 0x000fe200078e02ff */
[----:B------:R-:W-:Y:S01]  /*cd50*/  @P5 MOV R11, 0x7f800000 ;  /* 0x7f800000000b5802 */ /* 0x000fe20000000f00 */
[----:B------:R-:W-:Y:S01]  /*cd60*/  BAR.SYNC.DEFER_BLOCKING 0x0 ;  /* 0x0000000000007b1d */ /* 0x000fe20000010000 */
[----:B------:R-:W-:Y:S01]  /*cd70*/  FSETP.NEU.AND P1, PT, R35, RZ, PT ;  /* 0x000000ff2300720b */ /* 0x000fe20003f2d000 */
[----:B------:R-:W-:Y:S01]  /*cd80*/  IMAD R22, R29, 0x8, R20 ;  /* 0x000000081d167824 */ /* 0x000fe200078e0214 */
[----:B------:R-:W-:Y:S01]  /*cd90*/  FSEL R47, R47, -INF , P3 ;  /* 0xff8000002f2f7808 */ /* 0x000fe20001800000 */
[----:B------:R-:W-:Y:S01]  /*cda0*/  @P5 FFMA.FTZ R119, R46, R11, +INF ;  /* 0x7f8000002e775423 */ /* 0x000fe2000001000b */
[----:B------:R-:W-:Y:S01]  /*cdb0*/  FSEL R117, R117, -INF , P1 ;  /* 0xff80000075757808 */ /* 0x000fe20000800000 */
[----:B------:R-:W-:Y:S01]  /*cdc0*/  ULDC UR4, c[0x0][0x27c] ;  /* 0x00009f0000047ab9 */ /* 0x000fe20000000800 */
[----:B------:R-:W-:Y:S01]  /*cdd0*/  LEA R24, R29, R22, 0x3 ;  /* 0x000000161d187211 */ /* 0x000fe200078e18ff */
[----:B------:R-:W-:Y:S01]  /*cde0*/  UIMAD UR4, UR7, UR4, URZ ;  /* 0x00000004070472a4 */ /* 0x000fe2000f8e023f */
[----:B0-----:R-:W-:-:S02]  /*cdf0*/  IADD3 R173, P4, P6, R9, UR8, R42 ;  /* 0x0000000809ad7c10 */ /* 0x001fc4000fe9e02a */
[C---:B------:R-:W-:Y:S01]  /*ce00*/  LEA R26, R29.reuse, R24, 0x3 ;  /* 0x000000181d1a7211 */ /* 0x040fe200078e18ff */
[----:B------:R-:W-:Y:S01]  /*ce10*/  USHF.L.U32 UR7, UR4, 0x2, URZ ;  /* 0x0000000204077899 */ /* 0x000fe2000800063f */
[----:B------:R-:W-:Y:S01]  /*ce20*/  IADD3.X R177, R8, UR5, R43, P4, P6 ;  /* 0x0000000508b17c10 */ /* 0x000fe2000a7ec42b */
[----:B------:R-:W-:Y:S01]  /*ce30*/  UIMAD.WIDE UR4, UR4, 0x4, URZ ;  /* 0x00000004040478a5 */ /* 0x000fe2000f8e023f */
[-C--:B------:R-:W-:Y:S01]  /*ce40*/  LEA R40, P4, R28, R173.reuse, 0x1 ;  /* 0x000000ad1c287211 */ /* 0x080fe200078808ff */
[----:B------:R-:W-:Y:S01]  /*ce50*/  IMAD R148, R29, 0x8, R26 ;  /* 0x000000081d947824 */ /* 0x000fe200078e021a */
[-C--:B------:R-:W-:Y:S02]  /*ce60*/  LEA R44, P6, R30, R173.reuse, 0x1 ;  /* 0x000000ad1e2c7211 */ /* 0x080fe400078c08ff */
[----:B------:R-:W-:Y:S02]  /*ce70*/  LEA R42, P5, R32, R173, 0x1 ;  /* 0x000000ad202a7211 */ /* 0x000fe400078a08ff */
[----:B------:R-:W-:-:S02]  /*ce80*/  LEA.HI.X.SX32 R41, R28, R177, 0x1, P4 ;  /* 0x000000b11c297211 */ /* 0x000fc400020f0eff */
[----:B------:R-:W-:Y:S01]  /*ce90*/  LEA.HI.X.SX32 R45, R30, R177, 0x1, P6 ;  /* 0x000000b11e2d7211 */ /* 0x000fe200030f0eff */
[----:B------:R-:W0:Y:S01]  /*cea0*/  LDS.128 R8, [R0+UR6] ;  /* 0x0000000600087984 */ /* 0x000e220008000c00 */
[-C--:B------:R-:W-:Y:S02]  /*ceb0*/  LEA R48, P4, R34, R173.reuse, 0x1 ;  /* 0x000000ad22307211 */ /* 0x080fe400078808ff */
[----:B------:R-:W-:Y:S02]  /*cec0*/  LEA R50, P6, R36, R173, 0x1 ;  /* 0x000000ad24327211 */ /* 0x000fe400078c08ff */
[----:B------:R-:W-:Y:S02]  /*ced0*/  LEA.HI.X.SX32 R43, R32, R177, 0x1, P5 ;  /* 0x000000b1202b7211 */ /* 0x000fe400028f0eff */
[----:B------:R-:W-:Y:S02]  /*cee0*/  LEA R52, P5, R38, R173, 0x1 ;  /* 0x000000ad26347211 */ /* 0x000fe400078a08ff */
[----:B------:R-:W-:-:S02]  /*cef0*/  LEA.HI.X.SX32 R49, R34, R177, 0x1, P4 ;  /* 0x000000b122317211 */ /* 0x000fc400020f0eff */
[----:B------:R-:W-:Y:S01]  /*cf00*/  LEA.HI.X.SX32 R51, R36, R177, 0x1, P6 ;  /* 0x000000b124337211 */ /* 0x000fe200030f0eff */
[----:B------:R-:W-:Y:S01]  /*cf10*/  LDS.128 R32, [R0+UR6+0x1800] ;  /* 0x0018000600207984 */ /* 0x000fe20008000c00 */
[-C--:B------:R-:W-:Y:S02]  /*cf20*/  LEA R54, P4, R64, R173.reuse, 0x1 ;  /* 0x000000ad40367211 */ /* 0x080fe400078808ff */
[----:B------:R-:W-:Y:S02]  /*cf30*/  LEA R100, P6, R60, R173, 0x1 ;  /* 0x000000ad3c647211 */ /* 0x000fe400078c08ff */
[----:B------:R-:W-:Y:S02]  /*cf40*/  LEA.HI.X.SX32 R53, R38, R177, 0x1, P5 ;  /* 0x000000b126357211 */ /* 0x000fe400028f0eff */
[----:B------:R-:W-:Y:S01]  /*cf50*/  LEA R150, R29, R148, 0x3 ;  /* 0x000000941d967211 */ /* 0x000fe200078e18ff */
[----:B------:R-:W-:Y:S01]  /*cf60*/  LDS.128 R36, [R0+UR6+0x1c00] ;  /* 0x001c000600247984 */ /* 0x000fe20008000c00 */
[----:B------:R-:W-:-:S02]  /*cf70*/  LEA R102, P5, R62, R173, 0x1 ;  /* 0x000000ad3e667211 */ /* 0x000fc400078a08ff */
[-C--:B------:R-:W-:Y:S02]  /*cf80*/  LEA.HI.X.SX32 R55, R64, R177.reuse, 0x1, P4 ;  /* 0x000000b140377211 */ /* 0x080fe400020f0eff */
[----:B------:R-:W-:Y:S02]  /*cf90*/  LEA.HI.X.SX32 R101, R60, R177, 0x1, P6 ;  /* 0x000000b13c657211 */ /* 0x000fe400030f0eff */
[-C--:B------:R-:W-:Y:S02]  /*cfa0*/  LEA R64, P4, R66, R173.reuse, 0x1 ;  /* 0x000000ad42407211 */ /* 0x080fe400078808ff */
[----:B------:R-:W-:Y:S02]  /*cfb0*/  LEA R60, P6, R72, R173, 0x1 ;  /* 0x000000ad483c7211 */ /* 0x000fe400078c08ff */
[----:B------:R-:W-:Y:S02]  /*cfc0*/  LEA R152, R29, R150, 0x3 ;  /* 0x000000961d987211 */ /* 0x000fe400078e18ff */
[----:B------:R-:W-:-:S02]  /*cfd0*/  LEA.HI.X.SX32 R103, R62, R177, 0x1, P5 ;  /* 0x000000b13e677211 */ /* 0x000fc400028f0eff */
[----:B------:R-:W-:Y:S01]  /*cfe0*/  LEA R62, P5, R74, R173, 0x1 ;  /* 0x000000ad4a3e7211 */ /* 0x000fe200078a08ff */
[----:B------:R-:W-:Y:S01]  /*cff0*/  IMAD R154, R29, 0x8, R152 ;  /* 0x000000081d9a7824 */ /* 0x000fe200078e0298 */
[-C--:B------:R-:W-:Y:S02]  /*d000*/  LEA.HI.X.SX32 R65, R66, R177.reuse, 0x1, P4 ;  /* 0x000000b142417211 */ /* 0x080fe400020f0eff */
[----:B------:R-:W-:Y:S01]  /*d010*/  LEA.HI.X.SX32 R61, R72, R177, 0x1, P6 ;  /* 0x000000b1483d7211 */ /* 0x000fe200030f0eff */
[----:B0-----:R-:W-:Y:S01]  /*d020*/  STG.E.U16 desc[UR10][R40.64], R8 ;  /* 0x0000000828007986 */ /* 0x001fe2000c10150a */
[-C--:B------:R-:W-:Y:S02]  /*d030*/  LEA R66, P4, R56, R173.reuse, 0x1 ;  /* 0x000000ad38427211 */ /* 0x080fe400078808ff */
[----:B------:R-:W-:Y:S02]  /*d040*/  LEA R72, P6, R76, R173, 0x1 ;  /* 0x000000ad4c487211 */ /* 0x000fe400078c08ff */
[----:B------:R-:W-:-:S02]  /*d050*/  LEA.HI.X.SX32 R63, R74, R177, 0x1, P5 ;  /* 0x000000b14a3f7211 */ /* 0x000fc400028f0eff */
[----:B------:R-:W-:Y:S02]  /*d060*/  LEA R74, P5, R78, R173, 0x1 ;  /* 0x000000ad4e4a7211 */ /* 0x000fe400078a08ff */
[-C--:B------:R-:W-:Y:S02]  /*d070*/  LEA.HI.X.SX32 R67, R56, R177.reuse, 0x1, P4 ;  /* 0x000000b138437211 */ /* 0x080fe400020f0eff */
[----:B------:R-:W-:Y:S02]  /*d080*/  LEA.HI.X.SX32 R73, R76, R177, 0x1, P6 ;  /* 0x000000b14c497211 */ /* 0x000fe400030f0eff */
[-C--:B------:R-:W-:Y:S02]  /*d090*/  LEA R56, P4, R68, R173.reuse, 0x1 ;  /* 0x000000ad44387211 */ /* 0x080fe400078808ff */
[----:B------:R-:W-:Y:S02]  /*d0a0*/  LEA R76, P6, R58, R173, 0x1 ;  /* 0x000000ad3a4c7211 */ /* 0x000fe400078c08ff */
[----:B------:R-:W-:-:S02]  /*d0b0*/  LEA R156, R29, R154, 0x3 ;  /* 0x0000009a1d9c7211 */ /* 0x000fc400078e18ff */
[----:B------:R-:W-:Y:S02]  /*d0c0*/  LEA.HI.X.SX32 R75, R78, R177, 0x1, P5 ;  /* 0x000000b14e4b7211 */ /* 0x000fe400028f0eff */
[----:B------:R-:W-:Y:S02]  /*d0d0*/  LEA R78, P5, R70, R173, 0x1 ;  /* 0x000000ad464e7211 */ /* 0x000fe400078a08ff */
[-C--:B------:R-:W-:Y:S02]  /*d0e0*/  LEA.HI.X.SX32 R57, R68, R177.reuse, 0x1, P4 ;  /* 0x000000b144397211 */ /* 0x080fe400020f0eff */
[----:B------:R-:W-:Y:S02]  /*d0f0*/  LEA.HI.X.SX32 R77, R58, R177, 0x1, P6 ;  /* 0x000000b13a4d7211 */ /* 0x000fe400030f0eff */
[-C--:B------:R-:W-:Y:S02]  /*d100*/  LEA R68, P4, R80, R173.reuse, 0x1 ;  /* 0x000000ad50447211 */ /* 0x080fe400078808ff */
[----:B------:R-:W-:-:S02]  /*d110*/  LEA R58, P6, R88, R173, 0x1 ;  /* 0x000000ad583a7211 */ /* 0x000fc400078c08ff */
[C---:B------:R-:W-:Y:S02]  /*d120*/  LEA R158, R29.reuse, R156, 0x3 ;  /* 0x0000009c1d9e7211 */ /* 0x040fe400078e18ff */
[----:B------:R-:W-:Y:S02]  /*d130*/  LEA.HI.X.SX32 R79, R70, R177, 0x1, P5 ;  /* 0x000000b1464f7211 */ /* 0x000fe400028f0eff */
[----:B------:R-:W-:Y:S01]  /*d140*/  LEA R70, P5, R86, R173, 0x1 ;  /* 0x000000ad56467211 */ /* 0x000fe200078a08ff */
[----:B------:R-:W-:Y:S01]  /*d150*/  IMAD R160, R29, 0x8, R158 ;  /* 0x000000081da07824 */ /* 0x000fe200078e029e */
[-C--:B------:R-:W-:Y:S02]  /*d160*/  LEA.HI.X.SX32 R69, R80, R177.reuse, 0x1, P4 ;  /* 0x000000b150457211 */ /* 0x080fe400020f0eff */
[----:B------:R-:W-:Y:S02]  /*d170*/  LEA.HI.X.SX32 R59, R88, R177, 0x1, P6 ;  /* 0x000000b1583b7211 */ /* 0x000fe400030f0eff */
[----:B------:R-:W-:-:S02]  /*d180*/  LEA R80, P4, R82, R173, 0x1 ;  /* 0x000000ad52507211 */ /* 0x000fc400078808ff */
[----:B------:R-:W-:Y:S02]  /*d190*/  LEA R88, P6, R84, R173, 0x1 ;  /* 0x000000ad54587211 */ /* 0x000fe400078c08ff */
[----:B------:R-:W-:Y:S02]  /*d1a0*/  LEA.HI.X.SX32 R71, R86, R177, 0x1, P5 ;  /* 0x000000b156477211 */ /* 0x000fe400028f0eff */
[----:B------:R-:W-:Y:S02]  /*d1b0*/  LEA R86, P5, R94, R173, 0x1 ;  /* 0x000000ad5e567211 */ /* 0x000fe400078a08ff */
[-C--:B------:R-:W-:Y:S02]  /*d1c0*/  LEA.HI.X.SX32 R81, R82, R177.reuse, 0x1, P4 ;  /* 0x000000b152517211 */ /* 0x080fe400020f0eff */
[----:B------:R-:W-:Y:S02]  /*d1d0*/  LEA.HI.X.SX32 R89, R84, R177, 0x1, P6 ;  /* 0x000000b154597211 */ /* 0x000fe400030f0eff */
[----:B------:R-:W-:-:S02]  /*d1e0*/  LEA R82, P4, R92, R173, 0x1 ;  /* 0x000000ad5c527211 */ /* 0x000fc400078808ff */
[----:B------:R-:W-:Y:S02]  /*d1f0*/  LEA R84, P6, R90, R173, 0x1 ;  /* 0x000000ad5a547211 */ /* 0x000fe400078c08ff */
[----:B------:R-:W-:Y:S02]  /*d200*/  LEA R164, R29, R160, 0x3 ;  /* 0x000000a01da47211 */ /* 0x000fe400078e18ff */
[----:B------:R-:W-:Y:S02]  /*d210*/  LEA.HI.X.SX32 R87, R94, R177, 0x1, P5 ;  /* 0x000000b15e577211 */ /* 0x000fe400028f0eff */
[----:B------:R-:W-:Y:S02]  /*d220*/  LEA R94, P5, R96, R173, 0x1 ;  /* 0x000000ad605e7211 */ /* 0x000fe400078a08ff */
[-C--:B------:R-:W-:Y:S02]  /*d230*/  LEA.HI.X.SX32 R83, R92, R177.reuse, 0x1, P4 ;  /* 0x000000b15c537211 */ /* 0x080fe400020f0eff */
[----:B------:R-:W-:-:S02]  /*d240*/  LEA.HI.X.SX32 R85, R90, R177, 0x1, P6 ;  /* 0x000000b15a557211 */ /* 0x000fc400030f0eff */
[-C--:B------:R-:W-:Y:S02]  /*d250*/  LEA R92, P4, R98, R173.reuse, 0x1 ;  /* 0x000000ad625c7211 */ /* 0x080fe400078808ff */
[----:B------:R-:W-:Y:S02]  /*d260*/  LEA R90, P6, R104, R173, 0x1 ;  /* 0x000000ad685a7211 */ /* 0x000fe400078c08ff */
[C---:B------:R-:W-:Y:S02]  /*d270*/  LEA R166, R29.reuse, R164, 0x3 ;  /* 0x000000a41da67211 */ /* 0x040fe400078e18ff */
[----:B------:R-:W-:Y:S02]  /*d280*/  LEA.HI.X.SX32 R95, R96, R177, 0x1, P5 ;  /* 0x000000b1605f7211 */ /* 0x000fe400028f0eff */
[----:B------:R-:W-:Y:S01]  /*d290*/  LEA R96, P5, R106, R173, 0x1 ;  /* 0x000000ad6a607211 */ /* 0x000fe200078a08ff */
[----:B------:R-:W-:Y:S01]  /*d2a0*/  IMAD R170, R29, 0x8, R166 ;  /* 0x000000081daa7824 */ /* 0x000fe200078e02a6 */
[----:B------:R-:W-:-:S02]  /*d2b0*/  LEA.HI.X.SX32 R93, R98, R177, 0x1, P4 ;  /* 0x000000b1625d7211 */ /* 0x000fc400020f0eff */
[----:B------:R-:W-:Y:S02]  /*d2c0*/  LEA.HI.X.SX32 R91, R104, R177, 0x1, P6 ;  /* 0x000000b1685b7211 */ /* 0x000fe400030f0eff */
[-C--:B------:R-:W-:Y:S02]  /*d2d0*/  LEA R98, P4, R108, R173.reuse, 0x1 ;  /* 0x000000ad6c627211 */ /* 0x080fe400078808ff */
[----:B------:R-:W-:Y:S02]  /*d2e0*/  LEA R104, P6, R110, R173, 0x1 ;  /* 0x000000ad6e687211 */ /* 0x000fe400078c08ff */
[----:B------:R-:W-:Y:S02]  /*d2f0*/  LEA.HI.X.SX32 R97, R106, R177, 0x1, P5 ;  /* 0x000000b16a617211 */ /* 0x000fe400028f0eff */
[----:B------:R-:W-:Y:S02]  /*d300*/  LEA R106, P5, R112, R173, 0x1 ;  /* 0x000000ad706a7211 */ /* 0x000fe400078a08ff */
[----:B------:R-:W-:-:S02]  /*d310*/  LEA.HI.X.SX32 R99, R108, R177, 0x1, P4 ;  /* 0x000000b16c637211 */ /* 0x000fc400020f0eff */
[----:B------:R-:W-:Y:S02]  /*d320*/  LEA.HI.X.SX32 R105, R110, R177, 0x1, P6 ;  /* 0x000000b16e697211 */ /* 0x000fe400030f0eff */
[-C--:B------:R-:W-:Y:S02]  /*d330*/  LEA R108, P4, R114, R173.reuse, 0x1 ;  /* 0x000000ad726c7211 */ /* 0x080fe400078808ff */
[----:B------:R-:W-:Y:S02]  /*d340*/  LEA R110, P6, R116, R173, 0x1 ;  /* 0x000000ad746e7211 */ /* 0x000fe400078c08ff */
[----:B------:R-:W-:Y:S02]  /*d350*/  LEA R172, R29, R170, 0x3 ;  /* 0x000000aa1dac7211 */ /* 0x000fe400078e18ff */
[----:B------:R-:W-:Y:S02]  /*d360*/  LEA.HI.X.SX32 R107, R112, R177, 0x1, P5 ;  /* 0x000000b1706b7211 */ /* 0x000fe400028f0eff */
[----:B------:R-:W-:-:S02]  /*d370*/  LEA R112, P5, R118, R173, 0x1 ;  /* 0x000000ad76707211 */ /* 0x000fc400078a08ff */
[-C--:B------:R-:W-:Y:S02]  /*d380*/  LEA.HI.X.SX32 R109, R114, R177.reuse, 0x1, P4 ;  /* 0x000000b1726d7211 */ /* 0x080fe400020f0eff */
[----:B------:R-:W-:Y:S02]  /*d390*/  LEA.HI.X.SX32 R111, R116, R177, 0x1, P6 ;  /* 0x000000b1746f7211 */ /* 0x000fe400030f0eff */
[----:B------:R-:W-:Y:S02]  /*d3a0*/  LEA R174, R29, R172, 0x3 ;  /* 0x000000ac1dae7211 */ /* 0x000fe400078e18ff */
[-C--:B------:R-:W-:Y:S02]  /*d3b0*/  LEA R122, P4, R120, R173.reuse, 0x1 ;  /* 0x000000ad787a7211 */ /* 0x080fe400078808ff */
[----:B------:R-:W-:Y:S02]  /*d3c0*/  LEA R124, P6, R128, R173, 0x1 ;  /* 0x000000ad807c7211 */ /* 0x000fe400078c08ff */
[----:B------:R-:W-:-:S02]  /*d3d0*/  LEA.HI.X.SX32 R113, R118, R177, 0x1, P5 ;  /* 0x000000b176717211 */ /* 0x000fc400028f0eff */
[----:B------:R-:W-:Y:S02]  /*d3e0*/  LEA R176, R29, R174, 0x3 ;  /* 0x000000ae1db07211 */ /* 0x000fe400078e18ff */
[----:B------:R-:W-:Y:S02]  /*d3f0*/  LEA R126, P5, R12, R173, 0x1 ;  /* 0x000000ad0c7e7211 */ /* 0x000fe400078a08ff */
[-C--:B------:R-:W-:Y:S02]  /*d400*/  LEA.HI.X.SX32 R123, R120, R177.reuse, 0x1, P4 ;  /* 0x000000b1787b7211 */ /* 0x080fe400020f0eff */
[----:B------:R-:W-:Y:S02]  /*d410*/  LEA.HI.X.SX32 R125, R128, R177, 0x1, P6 ;  /* 0x000000b1807d7211 */ /* 0x000fe400030f0eff */
[-C--:B------:R-:W-:Y:S02]  /*d420*/  LEA R120, P4, R14, R173.reuse, 0x1 ;  /* 0x000000ad0e787211 */ /* 0x080fe400078808ff */
[----:B------:R-:W-:-:S02]  /*d430*/  LEA R128, P6, R16, R173, 0x1 ;  /* 0x000000ad10807211 */ /* 0x000fc400078c08ff */
[----:B------:R-:W-:Y:S02]  /*d440*/  LEA R178, R29, R176, 0x3 ;  /* 0x000000b01db27211 */ /* 0x000fe400078e18ff */
[----:B------:R-:W-:Y:S02]  /*d450*/  LEA.HI.X.SX32 R127, R12, R177, 0x1, P5 ;  /* 0x000000b10c7f7211 */ /* 0x000fe400028f0eff */
[----:B------:R-:W-:Y:S02]  /*d460*/  LEA R130, P5, R18, R173, 0x1 ;  /* 0x000000ad12827211 */ /* 0x000fe400078a08ff */
[-C--:B------:R-:W-:Y:S02]  /*d470*/  LEA.HI.X.SX32 R121, R14, R177.reuse, 0x1, P4 ;  /* 0x000000b10e797211 */ /* 0x080fe400020f0eff */
[----:B------:R-:W-:Y:S01]  /*d480*/  LEA.HI.X.SX32 R129, R16, R177, 0x1, P6 ;  /* 0x000000b110817211 */ /* 0x000fe200030f0eff */
[----:B------:R-:W0:Y:S01]  /*d490*/  LDS.128 R12, [R0+UR6+0x400] ;  /* 0x00040006000c7984 */ /* 0x000e220008000c00 */
[----:B------:R-:W-:-:S02]  /*d4a0*/  LEA R132, P4, R138, R173, 0x1 ;  /* 0x000000ad8a847211 */ /* 0x000fc400078808ff */
[----:B------:R-:W-:Y:S02]  /*d4b0*/  LEA R134, P6, R20, R173, 0x1 ;  /* 0x000000ad14867211 */ /* 0x000fe400078c08ff */
[C---:B------:R-:W-:Y:S02]  /*d4c0*/  LEA R180, R29.reuse, R178, 0x3 ;  /* 0x000000b21db47211 */ /* 0x040fe400078e18ff */
[----:B------:R-:W-:Y:S02]  /*d4d0*/  LEA.HI.X.SX32 R131, R18, R177, 0x1, P5 ;  /* 0x000000b112837211 */ /* 0x000fe400028f0eff */
[----:B------:R-:W-:Y:S01]  /*d4e0*/  LEA R136, P5, R22, R173, 0x1 ;  /* 0x000000ad16887211 */ /* 0x000fe200078a08ff */
[----:B------:R-:W-:Y:S01]  /*d4f0*/  IMAD R182, R29, 0x8, R180 ;  /* 0x000000081db67824 */ /* 0x000fe200078e02b4 */
[-C--:B------:R-:W-:Y:S01]  /*d500*/  LEA.HI.X.SX32 R133, R138, R177.reuse, 0x1, P4 ;  /* 0x000000b18a857211 */ /* 0x080fe200020f0eff */
[----:B------:R-:W1:Y:S01]  /*d510*/  LDS.128 R16, [R0+UR6+0x800] ;  /* 0x0008000600107984 */ /* 0x000e620008000c00 */
[----:B------:R-:W-:-:S02]  /*d520*/  LEA.HI.X.SX32 R135, R20, R177, 0x1, P6 ;  /* 0x000000b114877211 */ /* 0x000fc400030f0eff */
[-C--:B------:R-:W-:Y:S02]  /*d530*/  LEA R138, P4, R24, R173.reuse, 0x1 ;  /* 0x000000ad188a7211 */ /* 0x080fe400078808ff */
[----:B------:R-:W-:Y:S02]  /*d540*/  LEA R140, P6, R26, R173, 0x1 ;  /* 0x000000ad1a8c7211 */ /* 0x000fe400078c08ff */
[-C--:B------:R-:W-:Y:S02]  /*d550*/  LEA.HI.X.SX32 R137, R22, R177.reuse, 0x1, P5 ;  /* 0x000000b116897211 */ /* 0x080fe400028f0eff */
[-C--:B------:R-:W-:Y:S01]  /*d560*/  LEA.HI.X.SX32 R139, R24, R177.reuse, 0x1, P4 ;  /* 0x000000b1188b7211 */ /* 0x080fe200020f0eff */
[----:B------:R-:W2:Y:S01]  /*d570*/  LDS.128 R20, [R0+UR6+0xc00] ;  /* 0x000c000600147984 */ /* 0x000ea20008000c00 */
[----:B------:R-:W-:Y:S02]  /*d580*/  LEA.HI.X.SX32 R141, R26, R177, 0x1, P6 ;  /* 0x000000b11a8d7211 */ /* 0x000fe400030f0eff */
[----:B------:R-:W-:Y:S01]  /*d590*/  LEA R161, R29, R182, 0x3 ;  /* 0x000000b61da17211 */ /* 0x000fe200078e18ff */
[----:B------:R-:W3:Y:S01]  /*d5a0*/  LDS.128 R24, [R0+UR6+0x1000] ;  /* 0x0010000600187984 */ /* 0x000ee20008000c00 */
[----:B------:R-:W-:-:S02]  /*d5b0*/  LEA R142, P5, R148, R173, 0x1 ;  /* 0x000000ad948e7211 */ /* 0x000fc400078a08ff */
[-C--:B------:R-:W-:Y:S01]  /*d5c0*/  LEA R144, P4, R150, R173.reuse, 0x1 ;  /* 0x000000ad96907211 */ /* 0x080fe200078808ff */
[----:B------:R4:W5:Y:S01]  /*d5d0*/  LDS.128 R28, [R0+UR6+0x1400] ;  /* 0x00140006001c7984 */ /* 0x0009620008000c00 */
[----:B------:R-:W-:Y:S02]  /*d5e0*/  LEA R146, P6, R152, R173, 0x1 ;  /* 0x000000ad98927211 */ /* 0x000fe400078c08ff */
[-C--:B------:R-:W-:Y:S02]  /*d5f0*/  LEA.HI.X.SX32 R143, R148, R177.reuse, 0x1, P5 ;  /* 0x000000b1948f7211 */ /* 0x080fe400028f0eff */
[----:B------:R-:W-:Y:S02]  /*d600*/  LEA.HI.X.SX32 R145, R150, R177, 0x1, P4 ;  /* 0x000000b196917211 */ /* 0x000fe400020f0eff */
[-C--:B------:R-:W-:Y:S02]  /*d610*/  LEA R148, P5, R154, R173.reuse, 0x1 ;  /* 0x000000ad9a947211 */ /* 0x080fe400078a08ff */
[----:B------:R-:W-:Y:S01]  /*d620*/  LEA R150, P4, R156, R173, 0x1 ;  /* 0x000000ad9c967211 */ /* 0x000fe200078808ff */
[----:B0-----:R0:W-:Y:S01]  /*d630*/  STG.E.U16 desc[UR10][R44.64], R12 ;  /* 0x0000000c2c007986 */ /* 0x0011e2000c10150a */
[----:B------:R-:W-:-:S02]  /*d640*/  LEA.HI.X.SX32 R147, R152, R177, 0x1, P6 ;  /* 0x000000b198937211 */ /* 0x000fc400030f0eff */
[----:B------:R-:W-:Y:S02]  /*d650*/  LEA R152, P6, R158, R173, 0x1 ;  /* 0x000000ad9e987211 */ /* 0x000fe400078c08ff */
[-C--:B------:R-:W-:Y:S02]  /*d660*/  LEA.HI.X.SX32 R149, R154, R177.reuse, 0x1, P5 ;  /* 0x000000b19a957211 */ /* 0x080fe400028f0eff */
[----:B------:R-:W-:Y:S02]  /*d670*/  LEA.HI.X.SX32 R151, R156, R177, 0x1, P4 ;  /* 0x000000b19c977211 */ /* 0x000fe400020f0eff */
[-C--:B------:R-:W-:Y:S02]  /*d680*/  LEA R154, P5, R160, R173.reuse, 0x1 ;  /* 0x000000ada09a7211 */ /* 0x080fe400078a08ff */
[----:B------:R-:W-:Y:S01]  /*d690*/  LEA R156, P4, R164, R173, 0x1 ;  /* 0x000000ada49c7211 */ /* 0x000fe200078808ff */
[----:B-1----:R-:W-:Y:S01]  /*d6a0*/  STG.E.U16 desc[UR10][R42.64], R16 ;  /* 0x000000102a007986 */ /* 0x002fe2000c10150a */
[----:B----4-:R-:W-:-:S02]  /*d6b0*/  PRMT R0, R12, 0x7632, R0 ;  /* 0x000076320c007816 */ /* 0x010fc40000000000 */
[----:B------:R-:W-:Y:S02]  /*d6c0*/  LEA.HI.X.SX32 R153, R158, R177, 0x1, P6 ;  /* 0x000000b19e997211 */ /* 0x000fe400030f0eff */
[----:B------:R-:W-:Y:S02]  /*d6d0*/  LEA R158, P6, R166, R173, 0x1 ;  /* 0x000000ada69e7211 */ /* 0x000fe400078c08ff */
[-C--:B------:R-:W-:Y:S02]  /*d6e0*/  LEA.HI.X.SX32 R155, R160, R177.reuse, 0x1, P5 ;  /* 0x000000b1a09b7211 */ /* 0x080fe400028f0eff */
[----:B------:R-:W-:Y:S01]  /*d6f0*/  LEA.HI.X.SX32 R157, R164, R177, 0x1, P4 ;  /* 0x000000b1a49d7211 */ /* 0x000fe200020f0eff */
[----:B--2---:R-:W-:Y:S01]  /*d700*/  STG.E.U16 desc[UR10][R48.64], R20 ;  /* 0x0000001430007986 */ /* 0x004fe2000c10150a */
[----:B0-----:R-:W-:Y:S02]  /*d710*/  PRMT R12, R20, 0x7632, R12 ;  /* 0x00007632140c7816 */ /* 0x001fe4000000000c */
[-C--:B------:R-:W-:Y:S01]  /*d720*/  LEA R162, P5, R170, R173.reuse, 0x1 ;  /* 0x000000adaaa27211 */ /* 0x080fe200078a08ff */
[----:B---3--:R0:W-:Y:S01]  /*d730*/  STG.E.U16 desc[UR10][R50.64], R24 ;  /* 0x0000001832007986 */ /* 0x0081e2000c10150a */
[----:B------:R-:W-:-:S02]  /*d740*/  LEA R164, P4, R172, R173, 0x1 ;  /* 0x000000adaca47211 */ /* 0x000fc400078808ff */
[----:B------:R-:W-:Y:S01]  /*d750*/  LEA.HI.X.SX32 R159, R166, R177, 0x1, P6 ;  /* 0x000000b1a69f7211 */ /* 0x000fe200030f0eff */
[----:B-----5:R1:W-:Y:S01]  /*d760*/  STG.E.U16 desc[UR10][R52.64], R28 ;  /* 0x0000001c34007986 */ /* 0x0203e2000c10150a */
[----:B------:R-:W-:Y:S02]  /*d770*/  LEA R168, P6, R174, R173, 0x1 ;  /* 0x000000adaea87211 */ /* 0x000fe400078c08ff */
[-C--:B------:R-:W-:Y:S01]  /*d780*/  LEA.HI.X.SX32 R163, R170, R177.reuse, 0x1, P5 ;  /* 0x000000b1aaa37211 */ /* 0x080fe200028f0eff */
[----:B------:R2:W-:Y:S01]  /*d790*/  STG.E.U16 desc[UR10][R54.64], R32 ;  /* 0x0000002036007986 */ /* 0x0005e2000c10150a */
[----:B------:R-:W-:Y:S02]  /*d7a0*/  LEA.HI.X.SX32 R165, R172, R177, 0x1, P4 ;  /* 0x000000b1aca57211 */ /* 0x000fe400020f0eff */
[----:B------:R-:W-:Y:S01]  /*d7b0*/  LEA R166, P5, R176, R173, 0x1 ;  /* 0x000000adb0a67211 */ /* 0x000fe200078a08ff */
[----:B------:R3:W-:Y:S01]  /*d7c0*/  STG.E.U16 desc[UR10][R100.64], R36 ;  /* 0x0000002464007986 */ /* 0x0007e2000c10150a */
[----:B0-----:R-:W-:-:S02]  /*d7d0*/  PRMT R51, R8, 0x7632, R51 ;  /* 0x0000763208337816 */ /* 0x001fc40000000033 */
[----:B------:R-:W-:Y:S02]  /*d7e0*/  PRMT R8, R16, 0x7632, R8 ;  /* 0x0000763210087816 */ /* 0x000fe40000000008 */
[----:B------:R-:W-:Y:S01]  /*d7f0*/  PRMT R24, R24, 0x7632, R24 ;  /* 0x0000763218187816 */ /* 0x000fe20000000018 */
[----:B------:R-:W-:Y:S01]  /*d800*/  STG.E.U16 desc[UR10][R102.64], R51 ;  /* 0x0000003366007986 */ /* 0x000fe2000c10150a */
[----:B-1----:R-:W-:Y:S02]  /*d810*/  PRMT R28, R28, 0x7632, R28 ;  /* 0x000076321c1c7816 */ /* 0x002fe4000000001c */
[----:B--2---:R-:W-:Y:S01]  /*d820*/  PRMT R32, R32, 0x7632, R32 ;  /* 0x0000763220207816 */ /* 0x004fe20000000020 */
[----:B------:R-:W-:Y:S01]  /*d830*/  STG.E.U16 desc[UR10][R64.64], R0 ;  /* 0x0000000040007986 */ /* 0x000fe2000c10150a */
[----:B------:R-:W-:Y:S02]  /*d840*/  LEA R170, P4, R178, R173, 0x1 ;  /* 0x000000adb2aa7211 */ /* 0x000fe400078808ff */
[----:B---3--:R-:W-:Y:S01]  /*d850*/  PRMT R36, R36, 0x7632, R36 ;  /* 0x0000763224247816 */ /* 0x008fe20000000024 */
[----:B------:R-:W-:Y:S01]  /*d860*/  STG.E.U16 desc[UR10][R60.64], R8 ;  /* 0x000000083c007986 */ /* 0x000fe2000c10150a */
[----:B------:R-:W-:-:S02]  /*d870*/  LEA.HI.X.SX32 R169, R174, R177, 0x1, P6 ;  /* 0x000000b1aea97211 */ /* 0x000fc400030f0eff */
[----:B------:R-:W-:Y:S01]  /*d880*/  LEA R172, P6, R180, R173, 0x1 ;  /* 0x000000adb4ac7211 */ /* 0x000fe200078c08ff */
[----:B------:R0:W-:Y:S01]  /*d890*/  STG.E.U16 desc[UR10][R62.64], R12 ;  /* 0x0000000c3e007986 */ /* 0x0001e2000c10150a */
[-C--:B------:R-:W-:Y:S02]  /*d8a0*/  LEA.HI.X.SX32 R167, R176, R177.reuse, 0x1, P5 ;  /* 0x000000b1b0a77211 */ /* 0x080fe400028f0eff */
[----:B------:R-:W-:Y:S01]  /*d8b0*/  LEA.HI.X.SX32 R171, R178, R177, 0x1, P4 ;  /* 0x000000b1b2ab7211 */ /* 0x000fe200020f0eff */
[----:B------:R1:W-:Y:S01]  /*d8c0*/  STG.E.U16 desc[UR10][R66.64], R24 ;  /* 0x0000001842007986 */ /* 0x0003e2000c10150a */
[-C--:B------:R-:W-:Y:S02]  /*d8d0*/  LEA R174, P5, R182, R173.reuse, 0x1 ;  /* 0x000000adb6ae7211 */ /* 0x080fe400078a08ff */
[----:B------:R-:W-:Y:S01]  /*d8e0*/  LEA R160, P4, R161, R173, 0x1 ;  /* 0x000000ada1a07211 */ /* 0x000fe200078808ff */
[----:B------:R-:W-:Y:S01]  /*d8f0*/  STG.E.U16 desc[UR10][R72.64], R28 ;  /* 0x0000001c48007986 */ /* 0x000fe2000c10150a */
[----:B------:R-:W-:-:S02]  /*d900*/  PRMT R41, R9, 0x7632, R41 ;  /* 0x0000763209297816 */ /* 0x000fc40000000029 */
[----:B------:R-:W-:Y:S01]  /*d910*/  LEA.HI.X.SX32 R173, R180, R177, 0x1, P6 ;  /* 0x000000b1b4ad7211 */ /* 0x000fe200030f0eff */
[----:B------:R-:W-:Y:S01]  /*d920*/  STG.E.U16 desc[UR10][R74.64], R32 ;  /* 0x000000204a007986 */ /* 0x000fe2000c10150a */
[----:B------:R-:W-:Y:S01]  /*d930*/  PRMT R42, R13, 0x7632, R42 ;  /* 0x000076320d2a7816 */ /* 0x000fe2000000002a */
[----:B0-----:R-:W-:Y:S01]  /*d940*/  FFMA R12, R47, 0.69314718246459960938, R2 ;  /* 0x3f3172182f0c7823 */ /* 0x001fe20000000002 */
[----:B------:R-:W-:Y:S01]  /*d950*/  FSETP.NEU.AND P6, PT, R46, RZ, PT ;  /* 0x000000ff2e00720b */ /* 0x000fe20003fcd000 */
[----:B------:R-:W-:Y:S01]  /*d960*/  STG.E.U16 desc[UR10][R56.64], R36 ;  /* 0x0000002438007986 */ /* 0x000fe2000c10150a */
[----:B------:R-:W-:Y:S02]  /*d970*/  PRMT R0, R17, 0x7632, R0 ;  /* 0x0000763211007816 */ /* 0x000fe40000000000 */
[----:B------:R-:W-:Y:S01]  /*d980*/  PRMT R46, R21, 0x7632, R46 ;  /* 0x00007632152e7816 */ /* 0x000fe2000000002e */
[----:B------:R-:W-:Y:S01]  /*d990*/  STG.E.U16 desc[UR10][R76.64], R9 ;  /* 0x000000094c007986 */ /* 0x000fe2000c10150a */
[----:B------:R-:W-:-:S02]  /*d9a0*/  PRMT R45, R25, 0x7632, R45 ;  /* 0x00007632192d7816 */ /* 0x000fc4000000002d */
[----:B------:R-:W-:Y:S01]  /*d9b0*/  PRMT R48, R29, 0x7632, R48 ;  /* 0x000076321d307816 */ /* 0x000fe20000000030 */
[----:B------:R-:W-:Y:S01]  /*d9c0*/  STG.E.U16 desc[UR10][R78.64], R13 ;  /* 0x0000000d4e007986 */ /* 0x000fe2000c10150a */
[----:B------:R-:W-:Y:S02]  /*d9d0*/  PRMT R49, R33, 0x7632, R49 ;  /* 0x0000763221317816 */ /* 0x000fe40000000031 */
[----:B------:R-:W-:Y:S01]  /*d9e0*/  PRMT R52, R37, 0x7632, R52 ;  /* 0x0000763225347816 */ /* 0x000fe20000000034 */
[----:B------:R0:W-:Y:S01]  /*d9f0*/  STG.E.U16 desc[UR10][R68.64], R17 ;  /* 0x0000001144007986 */ /* 0x0001e2000c10150a */
[----:B------:R-:W-:Y:S02]  /*da00*/  PRMT R64, R10, 0x7632, R64 ;  /* 0x000076320a407816 */ /* 0x000fe40000000040 */
[----:B------:R-:W-:Y:S01]  /*da10*/  PRMT R65, R14, 0x7632, R65 ;  /* 0x000076320e417816 */ /* 0x000fe20000000041 */
[----:B------:R-:W-:Y:S01]  /*da20*/  STG.E.U16 desc[UR10][R58.64], R21 ;  /* 0x000000153a007986 */ /* 0x000fe2000c10150a */
[----:B-1----:R-:W-:-:S02]  /*da30*/  PRMT R66, R18, 0x7632, R66 ;  /* 0x0000763212427816 */ /* 0x002fc40000000042 */
[----:B------:R-:W-:Y:S01]  /*da40*/  PRMT R67, R22, 0x7632, R67 ;  /* 0x0000763216437816 */ /* 0x000fe20000000043 */
[----:B------:R1:W-:Y:S01]  /*da50*/  STG.E.U16 desc[UR10][R70.64], R25 ;  /* 0x0000001946007986 */ /* 0x0003e2000c10150a */
[-C--:B------:R-:W-:Y:S02]  /*da60*/  LEA.HI.X.SX32 R175, R182, R177.reuse, 0x1, P5 ;  /* 0x000000b1b6af7211 */ /* 0x080fe400028f0eff */
[----:B------:R-:W-:Y:S01]  /*da70*/  LEA.HI.X.SX32 R161, R161, R177, 0x1, P4 ;  /* 0x000000b1a1a17211 */ /* 0x000fe200020f0eff */
[----:B------:R2:W-:Y:S01]  /*da80*/  STG.E.U16 desc[UR10][R80.64], R29 ;  /* 0x0000001d50007986 */ /* 0x0005e2000c10150a */
[----:B0-----:R-:W-:Y:S02]  /*da90*/  PRMT R68, R26, 0x7632, R68 ;  /* 0x000076321a447816 */ /* 0x001fe40000000044 */
[----:B------:R-:W-:Y:S01]  /*daa0*/  PRMT R69, R30, 0x7632, R69 ;  /* 0x000076321e457816 */ /* 0x000fe20000000045 */
[----:B------:R-:W-:Y:S01]  /*dab0*/  STG.E.U16 desc[UR10][R88.64], R33 ;  /* 0x0000002158007986 */ /* 0x000fe2000c10150a */
[----:B------:R-:W-:-:S03]  /*dac0*/  FSEL R8, R119, -INF , P6 ;  /* 0xff80000077087808 */ /* 0x000fc60003000000 */
[----:B------:R0:W-:Y:S01]  /*dad0*/  STG.E.U16 desc[UR10][R86.64], R37 ;  /* 0x0000002556007986 */ /* 0x0001e2000c10150a */
[----:B-1----:R-:W-:Y:S02]  /*dae0*/  PRMT R70, R34, 0x7632, R70 ;  /* 0x0000763222467816 */ /* 0x002fe40000000046 */
[----:B------:R-:W-:Y:S01]  /*daf0*/  PRMT R71, R38, 0x7632, R71 ;  /* 0x0000763226477816 */ /* 0x000fe20000000047 */
[----:B------:R1:W-:Y:S01]  /*db00*/  STG.E.U16 desc[UR10][R82.64], R41 ;  /* 0x0000002952007986 */ /* 0x0003e2000c10150a */
[----:B--2---:R-:W-:Y:S02]  /*db10*/  PRMT R81, R11, 0x7632, R81 ;  /* 0x000076320b517816 */ /* 0x004fe40000000051 */
[----:B------:R-:W-:Y:S01]  /*db20*/  PRMT R80, R39, 0x7632, R80 ;  /* 0x0000763227507816 */ /* 0x000fe20000000050 */
[----:B------:R2:W-:Y:S04]  /*db30*/  STG.E.U16 desc[UR10][R84.64], R42 ;  /* 0x0000002a54007986 */ /* 0x0005e8000c10150a */
[----:B------:R3:W-:Y:S01]  /*db40*/  STG.E.U16 desc[UR10][R94.64], R0 ;  /* 0x000000005e007986 */ /* 0x0007e2000c10150a */
[----:B0-----:R-:W-:-:S02]  /*db50*/  PRMT R86, R31, 0x7632, R86 ;  /* 0x000076321f567816 */ /* 0x001fc40000000056 */
[----:B------:R-:W-:Y:S01]  /*db60*/  PRMT R87, R35, 0x7632, R87 ;  /* 0x0000763223577816 */ /* 0x000fe20000000057 */
[----:B------:R-:W-:Y:S01]  /*db70*/  STG.E.U16 desc[UR10][R92.64], R46 ;  /* 0x0000002e5c007986 */ /* 0x000fe2000c10150a */
[----:B-1----:R-:W-:Y:S02]  /*db80*/  PRMT R82, R15, 0x7632, R82 ;  /* 0x000076320f527816 */ /* 0x002fe40000000052 */
[----:B------:R-:W-:Y:S01]  /*db90*/  PRMT R83, R23, 0x7632, R83 ;  /* 0x0000763217537816 */ /* 0x000fe20000000053 */
[----:B------:R-:W-:Y:S01]  /*dba0*/  STG.E.U16 desc[UR10][R90.64], R45 ;  /* 0x0000002d5a007986 */ /* 0x000fe2000c10150a */
[----:B--2---:R-:W-:Y:S02]  /*dbb0*/  PRMT R84, R19, 0x7632, R84 ;  /* 0x0000763213547816 */ /* 0x004fe40000000054 */
[----:B------:R-:W-:Y:S01]  /*dbc0*/  PRMT R85, R27, 0x7632, R85 ;  /* 0x000076321b557816 */ /* 0x000fe20000000055 */
[----:B------:R-:W-:Y:S01]  /*dbd0*/  STG.E.U16 desc[UR10][R96.64], R48 ;  /* 0x0000003060007986 */ /* 0x000fe2000c10150a */
[----:B---3--:R-:W-:-:S03]  /*dbe0*/  FSEL R0, R115, -INF , P2 ;  /* 0xff80000073007808 */ /* 0x008fc60001000000 */
[----:B------:R-:W-:Y:S02]  /*dbf0*/  STG.E.U16 desc[UR10][R98.64], R49 ;  /* 0x0000003162007986 */ /* 0x000fe4000c10150a */
[----:B------:R-:W-:Y:S01]  /*dc00*/  FFMA R13, R0, 0.69314718246459960938, R3 ;  /* 0x3f317218000d7823 */ /* 0x000fe20000000003 */
[C---:B------:R-:W-:Y:S01]  /*dc10*/  SHF.L.U32 R3, R179.reuse, 0x2, RZ ;  /* 0x00000002b3037819 */ /* 0x040fe200000006ff */
[----:B------:R-:W-:Y:S01]  /*dc20*/  STG.E.U16 desc[UR10][R104.64], R52 ;  /* 0x0000003468007986 */ /* 0x000fe2000c10150a */
[----:B------:R-:W-:-:S03]  /*dc30*/  IMAD.HI R0, R179, 0x4, RZ ;  /* 0x00000004b3007827 */ /* 0x000fc600078e02ff */
[----:B------:R-:W-:Y:S04]  /*dc40*/  STG.E.U16 desc[UR10][R106.64], R10 ;  /* 0x0000000a6a007986 */ /* 0x000fe8000c10150a */
[----:B------:R0:W-:Y:S04]  /*dc50*/  STG.E.U16 desc[UR10][R108.64], R14 ;  /* 0x0000000e6c007986 */ /* 0x0001e8000c10150a */
[----:B------:R-:W-:Y:S04]  /*dc60*/  STG.E.U16 desc[UR10][R110.64], R18 ;  /* 0x000000126e007986 */ /* 0x000fe8000c10150a */
[----:B------:R-:W-:Y:S04]  /*dc70*/  STG.E.U16 desc[UR10][R112.64], R22 ;  /* 0x0000001670007986 */ /* 0x000fe8000c10150a */
[----:B------:R-:W-:Y:S01]  /*dc80*/  STG.E.U16 desc[UR10][R122.64], R26 ;  /* 0x0000001a7a007986 */ /* 0x000fe2000c10150a */
[----:B0-----:R-:W-:-:S03]  /*dc90*/  FFMA R14, R117, 0.69314718246459960938, R4 ;  /* 0x3f317218750e7823 */ /* 0x001fc60000000004 */
[----:B------:R-:W-:Y:S04]  /*dca0*/  STG.E.U16 desc[UR10][R124.64], R30 ;  /* 0x0000001e7c007986 */ /* 0x000fe8000c10150a */
        /* <DEDUP_REMOVED lines=10> */
[----:B------:R0:W-:Y:S04]  /*dd50*/  STG.E.U16 desc[UR10][R144.64], R11 ;  /* 0x0000000b90007986 */ /* 0x0001e8000c10150a */
[----:B------:R1:W-:Y:S04]  /*dd60*/  STG.E.U16 desc[UR10][R146.64], R15 ;  /* 0x0000000f92007986 */ /* 0x0003e8000c10150a */
[----:B------:R2:W-:Y:S04]  /*dd70*/  STG.E.U16 desc[UR10][R148.64], R19 ;  /* 0x0000001394007986 */ /* 0x0005e8000c10150a */
[----:B------:R2:W-:Y:S01]  /*dd80*/  STG.E.U16 desc[UR10][R150.64], R23 ;  /* 0x0000001796007986 */ /* 0x0005e2000c10150a */
[----:B0-----:R-:W0:Y:S03]  /*dd90*/  LDC.64 R10, c[0x0][0x230] ;  /* 0x00008c00ff0a7b82 */ /* 0x001e260000000a00 */
[----:B------:R2:W-:Y:S01]  /*dda0*/  STG.E.U16 desc[UR10][R152.64], R27 ;  /* 0x0000001b98007986 */ /* 0x0005e2000c10150a */
[----:B-1----:R-:W-:-:S03]  /*ddb0*/  FFMA R15, R8, 0.69314718246459960938, R5 ;  /* 0x3f317218080f7823 */ /* 0x002fc60000000005 */
[----:B------:R2:W-:Y:S04]  /*ddc0*/  STG.E.U16 desc[UR10][R154.64], R31 ;  /* 0x0000001f9a007986 */ /* 0x0005e8000c10150a */
[----:B------:R2:W-:Y:S04]  /*ddd0*/  STG.E.U16 desc[UR10][R156.64], R35 ;  /* 0x000000239c007986 */ /* 0x0005e8000c10150a */
[----:B------:R2:W-:Y:S04]  /*dde0*/  STG.E.U16 desc[UR10][R158.64], R39 ;  /* 0x000000279e007986 */ /* 0x0005e8000c10150a */
[----:B------:R2:W-:Y:S04]  /*ddf0*/  STG.E.U16 desc[UR10][R162.64], R81 ;  /* 0x00000051a2007986 */ /* 0x0005e8000c10150a */
[----:B------:R2:W-:Y:S01]  /*de00*/  STG.E.U16 desc[UR10][R164.64], R82 ;  /* 0x00000052a4007986 */ /* 0x0005e2000c10150a */
[----:B0-----:R-:W-:-:S03]  /*de10*/  IADD3 R2, P1, P2, R3, UR7, R10 ;  /* 0x0000000703027c10 */ /* 0x001fc6000fa3e00a */
[----:B------:R2:W-:Y:S01]  /*de20*/  STG.E.U16 desc[UR10][R168.64], R84 ;  /* 0x00000054a8007986 */ /* 0x0005e2000c10150a */
[----:B------:R-:W-:-:S03]  /*de30*/  IADD3.X R3, R0, UR5, R11, P1, P2 ;  /* 0x0000000500037c10 */ /* 0x000fc60008fe440b */
[----:B------:R2:W-:Y:S04]  /*de40*/  STG.E.U16 desc[UR10][R166.64], R83 ;  /* 0x00000053a6007986 */ /* 0x0005e8000c10150a */
[----:B------:R2:W-:Y:S04]  /*de50*/  STG.E.U16 desc[UR10][R170.64], R85 ;  /* 0x00000055aa007986 */ /* 0x0005e8000c10150a */
[----:B------:R2:W-:Y:S04]  /*de60*/  STG.E.U16 desc[UR10][R172.64], R86 ;  /* 0x00000056ac007986 */ /* 0x0005e8000c10150a */
[----:B------:R2:W-:Y:S04]  /*de70*/  STG.E.U16 desc[UR10][R174.64], R87 ;  /* 0x00000057ae007986 */ /* 0x0005e8000c10150a */
[----:B------:R2:W-:Y:S01]  /*de80*/  STG.E.U16 desc[UR10][R160.64], R80 ;  /* 0x00000050a0007986 */ /* 0x0005e2000c10150a */
[----:B------:R-:W-:Y:S06]  /*de90*/  BAR.SYNC.DEFER_BLOCKING 0x0 ;  /* 0x0000000000007b1d */ /* 0x000fec0000010000 */
[----:B------:R2:W-:Y:S02]  /*dea0*/  STS.128 [R6+UR6], R12 ;  /* 0x0000000c06007988 */ /* 0x0005e40008000c06 */
[----:B------:R-:W-:Y:S06]  /*deb0*/  BAR.SYNC.DEFER_BLOCKING 0x0 ;  /* 0x0000000000007b1d */ /* 0x000fec0000010000 */
[----:B------:R-:W-:Y:S05]  /*dec0*/  @P0 EXIT ;  /* 0x000000000000094d */ /* 0x000fea0003800000 */
[----:B------:R-:W0:Y:S04]  /*ded0*/  LDS R7, [R7] ;  /* 0x0000000007077984 */ /* 0x000e280000000800 */
[----:B0-----:R-:W-:Y:S01]  /*dee0*/  STG.E desc[UR10][R2.64], R7 ;  /* 0x0000000702007986 */ /* 0x001fe2000c10190a */
[----:B------:R-:W-:Y:S05]  /*def0*/  EXIT ;  /* 0x000000000000794d */ /* 0x000fea0003800000 */
.L_x_2:
[----:B------:R-:W-:-:S00]  /*df00*/  BRA `(.L_x_2) ;  /* 0xfffffffc00fc7947 */ /* 0x000fc0000383ffff */
[----:B------:R-:W-:-:S00]  /*df10*/  NOP ;  /* 0x0000000000007918 */ /* 0x000fc00000000000 */
        /* <DEDUP_REMOVED lines=14> */
.L_x_3:


//--------------------- .nv.global.init           --------------------------
	.section	.nv.global.init,"aw",@progbits
.nv.global.init:
	.type		_$_str,@object
	.size		_$_str,(.L_0 - _$_str)
_$_str:
        /*0000*/ 	.byte	0x5f, 0x5f, 0x43, 0x55, 0x44, 0x41, 0x5f, 0x46, 0x54, 0x5a, 0x00
.L_0:


//--------------------- .nv.shared.attn_fwd       --------------------------
	.section	.nv.shared.attn_fwd,"aw",@nobits
	.sectionflags	@""
	.align	16
	.zero		1024


//--------------------- .nv.shared.reserved.0     --------------------------
	.section	.nv.shared.reserved.0,"aw",@nobits
	.weak		__nv_reservedSMEM_offset_0_alias
	.size		__nv_reservedSMEM_offset_0_alias, 0, 0
	.other		__nv_reservedSMEM_offset_0_alias,@"STO_CUDA_RESERVED_SHARED STV_DEFAULT"
__nv_reservedSMEM_offset_0_alias:
	.zero		0


//--------------------- .nv.constant0.attn_fwd    --------------------------
	.section	.nv.constant0.attn_fwd,"a",@progbits
	.sectionflags	@""
	.align	4
.nv.constant0.attn_fwd:
	.zero		664


//--------------------- SYMBOLS --------------------------

	.type		.nv.reservedSmem.offset0,@object
	.size		.nv.reservedSmem.offset0,0x4
